//
// Generated by NVIDIA NVVM Compiler
//
// Compiler Build ID: CL-36424714
// Cuda compilation tools, release 13.0, V13.0.88
// Based on NVVM 20.0.0
//

.version 9.0
.target sm_100
.address_size 64

	// .globl	_Z13cuda_inCirclePdP17curandStateXORWOW
.global .align 4 .b8 precalc_xorwow_matrix[102400];
.global .align 4 .b8 precalc_xorwow_offset_matrix[102400];
.global .align 4 .b8 mrg32k3aM1[2304];
.global .align 4 .b8 mrg32k3aM2[2304];
.global .align 4 .b8 mrg32k3aM1SubSeq[2016];
.global .align 4 .b8 mrg32k3aM2SubSeq[2016];
.global .align 4 .b8 mrg32k3aM1Seq[2304];
.global .align 4 .b8 mrg32k3aM2Seq[2304];
.const .align 8 .b8 __cr_lgamma_table[72];

.visible .entry _Z13cuda_inCirclePdP17curandStateXORWOW(
	.param .u64 .ptr .align 1 _Z13cuda_inCirclePdP17curandStateXORWOW_param_0,
	.param .u64 .ptr .align 1 _Z13cuda_inCirclePdP17curandStateXORWOW_param_1
)
{
	.reg .pred 	%p<34>;
	.reg .b32 	%r<623>;
	.reg .b32 	%f<41>;
	.reg .b64 	%rd<23>;
	.reg .b64 	%fd<62>;

	ld.param.u64 	%rd8, [_Z13cuda_inCirclePdP17curandStateXORWOW_param_0];
	ld.param.u64 	%rd10, [_Z13cuda_inCirclePdP17curandStateXORWOW_param_1];
	cvta.to.global.u64 	%rd11, %rd10;
	mov.u32 	%r203, %ctaid.x;
	mov.u32 	%r204, %ntid.x;
	mov.u32 	%r205, %tid.x;
	mad.lo.s32 	%r206, %r203, %r204, %r205;
	// begin inline asm
	mov.u64 	%rd9, %clock64;
	// end inline asm
	cvt.s64.s32 	%rd1, %r206;
	mul.wide.s32 	%rd12, %r206, 48;
	add.s64 	%rd2, %rd11, %rd12;
	cvt.u32.u64 	%r207, %rd9;
	xor.b32  	%r208, %r207, -1429050551;
	mul.lo.s32 	%r209, %r208, 1099087573;
	{ .reg .b32 tmp; mov.b64 {tmp, %r210}, %rd9; }
	xor.b32  	%r211, %r210, -136515619;
	mul.lo.s32 	%r212, %r211, -1703105765;
	add.s32 	%r213, %r209, %r212;
	add.s32 	%r1, %r213, 6615241;
	add.s32 	%r537, %r209, 123456789;
	st.global.v2.u32 	[%rd2], {%r1, %r537};
	xor.b32  	%r536, %r209, 362436069;
	add.s32 	%r535, %r212, 521288629;
	st.global.v2.u32 	[%rd2+8], {%r536, %r535};
	xor.b32  	%r534, %r212, 88675123;
	add.s32 	%r533, %r209, 5783321;
	st.global.v2.u32 	[%rd2+16], {%r534, %r533};
	setp.eq.s32 	%p1, %r206, 0;
	@%p1 bra 	$L__BB0_42;
	mov.b32 	%r519, 0;
	mov.u64 	%rd22, %rd1;
$L__BB0_2:
	and.b64  	%rd4, %rd22, 3;
	setp.eq.s64 	%p2, %rd4, 0;
	@%p2 bra 	$L__BB0_41;
	mul.wide.u32 	%rd13, %r519, 3200;
	mov.u64 	%rd14, precalc_xorwow_matrix;
	add.s64 	%rd5, %rd14, %rd13;
	cvt.u32.u64 	%r13, %rd4;
	mov.b32 	%r520, 0;
$L__BB0_4:
	mov.b32 	%r533, 0;
	mov.u32 	%r534, %r533;
	mov.u32 	%r535, %r533;
	mov.u32 	%r536, %r533;
	mov.u32 	%r537, %r533;
	mov.u32 	%r526, %r533;
$L__BB0_5:
	mul.wide.u32 	%rd15, %r526, 4;
	add.s64 	%rd16, %rd2, %rd15;
	ld.global.u32 	%r21, [%rd16+4];
	shl.b32 	%r22, %r526, 5;
	mov.b32 	%r532, 0;
$L__BB0_6:
	.pragma "nounroll";
	shr.u32 	%r218, %r21, %r532;
	and.b32  	%r219, %r218, 1;
	setp.eq.b32 	%p3, %r219, 1;
	not.pred 	%p4, %p3;
	add.s32 	%r220, %r22, %r532;
	mul.lo.s32 	%r221, %r220, 5;
	mul.wide.u32 	%rd17, %r221, 4;
	add.s64 	%rd6, %rd5, %rd17;
	@%p4 bra 	$L__BB0_8;
	ld.global.u32 	%r222, [%rd6];
	xor.b32  	%r537, %r537, %r222;
	ld.global.u32 	%r223, [%rd6+4];
	xor.b32  	%r536, %r536, %r223;
	ld.global.u32 	%r224, [%rd6+8];
	xor.b32  	%r535, %r535, %r224;
	ld.global.u32 	%r225, [%rd6+12];
	xor.b32  	%r534, %r534, %r225;
	ld.global.u32 	%r226, [%rd6+16];
	xor.b32  	%r533, %r533, %r226;
$L__BB0_8:
	and.b32  	%r228, %r218, 2;
	setp.eq.s32 	%p5, %r228, 0;
	@%p5 bra 	$L__BB0_10;
	ld.global.u32 	%r229, [%rd6+20];
	xor.b32  	%r537, %r537, %r229;
	ld.global.u32 	%r230, [%rd6+24];
	xor.b32  	%r536, %r536, %r230;
	ld.global.u32 	%r231, [%rd6+28];
	xor.b32  	%r535, %r535, %r231;
	ld.global.u32 	%r232, [%rd6+32];
	xor.b32  	%r534, %r534, %r232;
	ld.global.u32 	%r233, [%rd6+36];
	xor.b32  	%r533, %r533, %r233;
$L__BB0_10:
	and.b32  	%r235, %r218, 4;
	setp.eq.s32 	%p6, %r235, 0;
	@%p6 bra 	$L__BB0_12;
	ld.global.u32 	%r236, [%rd6+40];
	xor.b32  	%r537, %r537, %r236;
	ld.global.u32 	%r237, [%rd6+44];
	xor.b32  	%r536, %r536, %r237;
	ld.global.u32 	%r238, [%rd6+48];
	xor.b32  	%r535, %r535, %r238;
	ld.global.u32 	%r239, [%rd6+52];
	xor.b32  	%r534, %r534, %r239;
	ld.global.u32 	%r240, [%rd6+56];
	xor.b32  	%r533, %r533, %r240;
$L__BB0_12:
	and.b32  	%r242, %r218, 8;
	setp.eq.s32 	%p7, %r242, 0;
	@%p7 bra 	$L__BB0_14;
	ld.global.u32 	%r243, [%rd6+60];
	xor.b32  	%r537, %r537, %r243;
	ld.global.u32 	%r244, [%rd6+64];
	xor.b32  	%r536, %r536, %r244;
	ld.global.u32 	%r245, [%rd6+68];
	xor.b32  	%r535, %r535, %r245;
	ld.global.u32 	%r246, [%rd6+72];
	xor.b32  	%r534, %r534, %r246;
	ld.global.u32 	%r247, [%rd6+76];
	xor.b32  	%r533, %r533, %r247;
$L__BB0_14:
	and.b32  	%r249, %r218, 16;
	setp.eq.s32 	%p8, %r249, 0;
	@%p8 bra 	$L__BB0_16;
	ld.global.u32 	%r250, [%rd6+80];
	xor.b32  	%r537, %r537, %r250;
	ld.global.u32 	%r251, [%rd6+84];
	xor.b32  	%r536, %r536, %r251;
	ld.global.u32 	%r252, [%rd6+88];
	xor.b32  	%r535, %r535, %r252;
	ld.global.u32 	%r253, [%rd6+92];
	xor.b32  	%r534, %r534, %r253;
	ld.global.u32 	%r254, [%rd6+96];
	xor.b32  	%r533, %r533, %r254;
$L__BB0_16:
	and.b32  	%r256, %r218, 32;
	setp.eq.s32 	%p9, %r256, 0;
	@%p9 bra 	$L__BB0_18;
	ld.global.u32 	%r257, [%rd6+100];
	xor.b32  	%r537, %r537, %r257;
	ld.global.u32 	%r258, [%rd6+104];
	xor.b32  	%r536, %r536, %r258;
	ld.global.u32 	%r259, [%rd6+108];
	xor.b32  	%r535, %r535, %r259;
	ld.global.u32 	%r260, [%rd6+112];
	xor.b32  	%r534, %r534, %r260;
	ld.global.u32 	%r261, [%rd6+116];
	xor.b32  	%r533, %r533, %r261;
$L__BB0_18:
	and.b32  	%r263, %r218, 64;
	setp.eq.s32 	%p10, %r263, 0;
	@%p10 bra 	$L__BB0_20;
	ld.global.u32 	%r264, [%rd6+120];
	xor.b32  	%r537, %r537, %r264;
	ld.global.u32 	%r265, [%rd6+124];
	xor.b32  	%r536, %r536, %r265;
	ld.global.u32 	%r266, [%rd6+128];
	xor.b32  	%r535, %r535, %r266;
	ld.global.u32 	%r267, [%rd6+132];
	xor.b32  	%r534, %r534, %r267;
	ld.global.u32 	%r268, [%rd6+136];
	xor.b32  	%r533, %r533, %r268;
$L__BB0_20:
	and.b32  	%r270, %r218, 128;
	setp.eq.s32 	%p11, %r270, 0;
	@%p11 bra 	$L__BB0_22;
	ld.global.u32 	%r271, [%rd6+140];
	xor.b32  	%r537, %r537, %r271;
	ld.global.u32 	%r272, [%rd6+144];
	xor.b32  	%r536, %r536, %r272;
	ld.global.u32 	%r273, [%rd6+148];
	xor.b32  	%r535, %r535, %r273;
	ld.global.u32 	%r274, [%rd6+152];
	xor.b32  	%r534, %r534, %r274;
	ld.global.u32 	%r275, [%rd6+156];
	xor.b32  	%r533, %r533, %r275;
$L__BB0_22:
	and.b32  	%r277, %r218, 256;
	setp.eq.s32 	%p12, %r277, 0;
	@%p12 bra 	$L__BB0_24;
	ld.global.u32 	%r278, [%rd6+160];
	xor.b32  	%r537, %r537, %r278;
	ld.global.u32 	%r279, [%rd6+164];
	xor.b32  	%r536, %r536, %r279;
	ld.global.u32 	%r280, [%rd6+168];
	xor.b32  	%r535, %r535, %r280;
	ld.global.u32 	%r281, [%rd6+172];
	xor.b32  	%r534, %r534, %r281;
	ld.global.u32 	%r282, [%rd6+176];
	xor.b32  	%r533, %r533, %r282;
$L__BB0_24:
	and.b32  	%r284, %r218, 512;
	setp.eq.s32 	%p13, %r284, 0;
	@%p13 bra 	$L__BB0_26;
	ld.global.u32 	%r285, [%rd6+180];
	xor.b32  	%r537, %r537, %r285;
	ld.global.u32 	%r286, [%rd6+184];
	xor.b32  	%r536, %r536, %r286;
	ld.global.u32 	%r287, [%rd6+188];
	xor.b32  	%r535, %r535, %r287;
	ld.global.u32 	%r288, [%rd6+192];
	xor.b32  	%r534, %r534, %r288;
	ld.global.u32 	%r289, [%rd6+196];
	xor.b32  	%r533, %r533, %r289;
$L__BB0_26:
	and.b32  	%r291, %r218, 1024;
	setp.eq.s32 	%p14, %r291, 0;
	@%p14 bra 	$L__BB0_28;
	ld.global.u32 	%r292, [%rd6+200];
	xor.b32  	%r537, %r537, %r292;
	ld.global.u32 	%r293, [%rd6+204];
	xor.b32  	%r536, %r536, %r293;
	ld.global.u32 	%r294, [%rd6+208];
	xor.b32  	%r535, %r535, %r294;
	ld.global.u32 	%r295, [%rd6+212];
	xor.b32  	%r534, %r534, %r295;
	ld.global.u32 	%r296, [%rd6+216];
	xor.b32  	%r533, %r533, %r296;
$L__BB0_28:
	and.b32  	%r298, %r218, 2048;
	setp.eq.s32 	%p15, %r298, 0;
	@%p15 bra 	$L__BB0_30;
	ld.global.u32 	%r299, [%rd6+220];
	xor.b32  	%r537, %r537, %r299;
	ld.global.u32 	%r300, [%rd6+224];
	xor.b32  	%r536, %r536, %r300;
	ld.global.u32 	%r301, [%rd6+228];
	xor.b32  	%r535, %r535, %r301;
	ld.global.u32 	%r302, [%rd6+232];
	xor.b32  	%r534, %r534, %r302;
	ld.global.u32 	%r303, [%rd6+236];
	xor.b32  	%r533, %r533, %r303;
$L__BB0_30:
	and.b32  	%r305, %r218, 4096;
	setp.eq.s32 	%p16, %r305, 0;
	@%p16 bra 	$L__BB0_32;
	ld.global.u32 	%r306, [%rd6+240];
	xor.b32  	%r537, %r537, %r306;
	ld.global.u32 	%r307, [%rd6+244];
	xor.b32  	%r536, %r536, %r307;
	ld.global.u32 	%r308, [%rd6+248];
	xor.b32  	%r535, %r535, %r308;
	ld.global.u32 	%r309, [%rd6+252];
	xor.b32  	%r534, %r534, %r309;
	ld.global.u32 	%r310, [%rd6+256];
	xor.b32  	%r533, %r533, %r310;
$L__BB0_32:
	and.b32  	%r312, %r218, 8192;
	setp.eq.s32 	%p17, %r312, 0;
	@%p17 bra 	$L__BB0_34;
	ld.global.u32 	%r313, [%rd6+260];
	xor.b32  	%r537, %r537, %r313;
	ld.global.u32 	%r314, [%rd6+264];
	xor.b32  	%r536, %r536, %r314;
	ld.global.u32 	%r315, [%rd6+268];
	xor.b32  	%r535, %r535, %r315;
	ld.global.u32 	%r316, [%rd6+272];
	xor.b32  	%r534, %r534, %r316;
	ld.global.u32 	%r317, [%rd6+276];
	xor.b32  	%r533, %r533, %r317;
$L__BB0_34:
	and.b32  	%r319, %r218, 16384;
	setp.eq.s32 	%p18, %r319, 0;
	@%p18 bra 	$L__BB0_36;
	ld.global.u32 	%r320, [%rd6+280];
	xor.b32  	%r537, %r537, %r320;
	ld.global.u32 	%r321, [%rd6+284];
	xor.b32  	%r536, %r536, %r321;
	ld.global.u32 	%r322, [%rd6+288];
	xor.b32  	%r535, %r535, %r322;
	ld.global.u32 	%r323, [%rd6+292];
	xor.b32  	%r534, %r534, %r323;
	ld.global.u32 	%r324, [%rd6+296];
	xor.b32  	%r533, %r533, %r324;
$L__BB0_36:
	and.b32  	%r326, %r218, 32768;
	setp.eq.s32 	%p19, %r326, 0;
	@%p19 bra 	$L__BB0_38;
	ld.global.u32 	%r327, [%rd6+300];
	xor.b32  	%r537, %r537, %r327;
	ld.global.u32 	%r328, [%rd6+304];
	xor.b32  	%r536, %r536, %r328;
	ld.global.u32 	%r329, [%rd6+308];
	xor.b32  	%r535, %r535, %r329;
	ld.global.u32 	%r330, [%rd6+312];
	xor.b32  	%r534, %r534, %r330;
	ld.global.u32 	%r331, [%rd6+316];
	xor.b32  	%r533, %r533, %r331;
$L__BB0_38:
	add.s32 	%r532, %r532, 16;
	setp.ne.s32 	%p20, %r532, 32;
	@%p20 bra 	$L__BB0_6;
	mad.lo.s32 	%r332, %r526, -31, %r22;
	add.s32 	%r526, %r332, 1;
	setp.ne.s32 	%p21, %r526, 5;
	@%p21 bra 	$L__BB0_5;
	st.global.u32 	[%rd2+4], %r537;
	st.global.u32 	[%rd2+8], %r536;
	st.global.u32 	[%rd2+12], %r535;
	st.global.u32 	[%rd2+16], %r534;
	st.global.u32 	[%rd2+20], %r533;
	add.s32 	%r520, %r520, 1;
	setp.lt.u32 	%p22, %r520, %r13;
	@%p22 bra 	$L__BB0_4;
$L__BB0_41:
	shr.u64 	%rd7, %rd22, 2;
	add.s32 	%r519, %r519, 1;
	setp.gt.u64 	%p23, %rd22, 3;
	mov.u64 	%rd22, %rd7;
	@%p23 bra 	$L__BB0_2;
$L__BB0_42:
	mov.b32 	%r333, 0;
	st.global.v2.u32 	[%rd2+24], {%r333, %r333};
	st.global.u32 	[%rd2+32], %r333;
	mov.b64 	%rd18, 0;
	st.global.u64 	[%rd2+40], %rd18;
	add.s32 	%r334, %r1, 7248740;
	shr.u32 	%r335, %r537, 2;
	xor.b32  	%r336, %r335, %r537;
	shl.b32 	%r337, %r533, 4;
	shl.b32 	%r338, %r336, 1;
	xor.b32  	%r339, %r338, %r337;
	xor.b32  	%r340, %r339, %r336;
	xor.b32  	%r341, %r340, %r533;
	add.s32 	%r342, %r1, %r341;
	add.s32 	%r343, %r342, 362437;
	cvt.rn.f32.u32 	%f1, %r343;
	fma.rn.f32 	%f2, %f1, 0f2F800000, 0f2F000000;
	cvt.f64.f32 	%fd1, %f2;
	shr.u32 	%r344, %r536, 2;
	xor.b32  	%r345, %r344, %r536;
	shl.b32 	%r346, %r341, 4;
	shl.b32 	%r347, %r345, 1;
	xor.b32  	%r348, %r347, %r346;
	xor.b32  	%r349, %r348, %r345;
	xor.b32  	%r350, %r349, %r341;
	add.s32 	%r351, %r1, %r350;
	add.s32 	%r352, %r351, 724874;
	cvt.rn.f32.u32 	%f3, %r352;
	fma.rn.f32 	%f4, %f3, 0f2F800000, 0f2F000000;
	cvt.f64.f32 	%fd2, %f4;
	mul.f64 	%fd3, %fd2, %fd2;
	fma.rn.f64 	%fd4, %fd1, %fd1, %fd3;
	setp.le.f64 	%p24, %fd4, 0d3FF0000000000000;
	selp.f64 	%fd5, 0d3FF0000000000000, 0d0000000000000000, %p24;
	shr.u32 	%r353, %r535, 2;
	xor.b32  	%r354, %r353, %r535;
	shl.b32 	%r355, %r350, 4;
	shl.b32 	%r356, %r354, 1;
	xor.b32  	%r357, %r356, %r355;
	xor.b32  	%r358, %r357, %r354;
	xor.b32  	%r359, %r358, %r350;
	add.s32 	%r360, %r1, %r359;
	add.s32 	%r361, %r360, 1087311;
	cvt.rn.f32.u32 	%f5, %r361;
	fma.rn.f32 	%f6, %f5, 0f2F800000, 0f2F000000;
	cvt.f64.f32 	%fd6, %f6;
	shr.u32 	%r362, %r534, 2;
	xor.b32  	%r363, %r362, %r534;
	shl.b32 	%r364, %r359, 4;
	shl.b32 	%r365, %r363, 1;
	xor.b32  	%r366, %r365, %r364;
	xor.b32  	%r367, %r366, %r363;
	xor.b32  	%r368, %r367, %r359;
	add.s32 	%r369, %r1, %r368;
	add.s32 	%r370, %r369, 1449748;
	cvt.rn.f32.u32 	%f7, %r370;
	fma.rn.f32 	%f8, %f7, 0f2F800000, 0f2F000000;
	cvt.f64.f32 	%fd7, %f8;
	mul.f64 	%fd8, %fd7, %fd7;
	fma.rn.f64 	%fd9, %fd6, %fd6, %fd8;
	setp.le.f64 	%p25, %fd9, 0d3FF0000000000000;
	selp.f64 	%fd10, 0d3FF0000000000000, 0d0000000000000000, %p25;
	add.f64 	%fd11, %fd5, %fd10;
	shr.u32 	%r371, %r533, 2;
	xor.b32  	%r372, %r371, %r533;
	shl.b32 	%r373, %r368, 4;
	shl.b32 	%r374, %r372, 1;
	xor.b32  	%r375, %r374, %r373;
	xor.b32  	%r376, %r375, %r372;
	xor.b32  	%r377, %r376, %r368;
	add.s32 	%r378, %r1, %r377;
	add.s32 	%r379, %r378, 1812185;
	cvt.rn.f32.u32 	%f9, %r379;
	fma.rn.f32 	%f10, %f9, 0f2F800000, 0f2F000000;
	cvt.f64.f32 	%fd12, %f10;
	shr.u32 	%r380, %r341, 2;
	xor.b32  	%r381, %r380, %r341;
	shl.b32 	%r382, %r377, 4;
	shl.b32 	%r383, %r381, 1;
	xor.b32  	%r384, %r383, %r382;
	xor.b32  	%r385, %r384, %r381;
	xor.b32  	%r386, %r385, %r377;
	add.s32 	%r387, %r1, %r386;
	add.s32 	%r388, %r387, 2174622;
	cvt.rn.f32.u32 	%f11, %r388;
	fma.rn.f32 	%f12, %f11, 0f2F800000, 0f2F000000;
	cvt.f64.f32 	%fd13, %f12;
	mul.f64 	%fd14, %fd13, %fd13;
	fma.rn.f64 	%fd15, %fd12, %fd12, %fd14;
	setp.le.f64 	%p26, %fd15, 0d3FF0000000000000;
	selp.f64 	%fd16, 0d3FF0000000000000, 0d0000000000000000, %p26;
	add.f64 	%fd17, %fd11, %fd16;
	shr.u32 	%r389, %r350, 2;
	xor.b32  	%r390, %r389, %r350;
	shl.b32 	%r391, %r386, 4;
	shl.b32 	%r392, %r390, 1;
	xor.b32  	%r393, %r392, %r391;
	xor.b32  	%r394, %r393, %r390;
	xor.b32  	%r395, %r394, %r386;
	add.s32 	%r396, %r1, %r395;
	add.s32 	%r397, %r396, 2537059;
	cvt.rn.f32.u32 	%f13, %r397;
	fma.rn.f32 	%f14, %f13, 0f2F800000, 0f2F000000;
	cvt.f64.f32 	%fd18, %f14;
	shr.u32 	%r398, %r359, 2;
	xor.b32  	%r399, %r398, %r359;
	shl.b32 	%r400, %r395, 4;
	shl.b32 	%r401, %r399, 1;
	xor.b32  	%r402, %r401, %r400;
	xor.b32  	%r403, %r402, %r399;
	xor.b32  	%r404, %r403, %r395;
	add.s32 	%r405, %r1, %r404;
	add.s32 	%r406, %r405, 2899496;
	cvt.rn.f32.u32 	%f15, %r406;
	fma.rn.f32 	%f16, %f15, 0f2F800000, 0f2F000000;
	cvt.f64.f32 	%fd19, %f16;
	mul.f64 	%fd20, %fd19, %fd19;
	fma.rn.f64 	%fd21, %fd18, %fd18, %fd20;
	setp.le.f64 	%p27, %fd21, 0d3FF0000000000000;
	selp.f64 	%fd22, 0d3FF0000000000000, 0d0000000000000000, %p27;
	add.f64 	%fd23, %fd17, %fd22;
	shr.u32 	%r407, %r368, 2;
	xor.b32  	%r408, %r407, %r368;
	shl.b32 	%r409, %r404, 4;
	shl.b32 	%r410, %r408, 1;
	xor.b32  	%r411, %r410, %r409;
	xor.b32  	%r412, %r411, %r408;
	xor.b32  	%r413, %r412, %r404;
	add.s32 	%r414, %r1, %r413;
	add.s32 	%r415, %r414, 3261933;
	cvt.rn.f32.u32 	%f17, %r415;
	fma.rn.f32 	%f18, %f17, 0f2F800000, 0f2F000000;
	cvt.f64.f32 	%fd24, %f18;
	shr.u32 	%r416, %r377, 2;
	xor.b32  	%r417, %r416, %r377;
	shl.b32 	%r418, %r413, 4;
	shl.b32 	%r419, %r417, 1;
	xor.b32  	%r420, %r419, %r418;
	xor.b32  	%r421, %r420, %r417;
	xor.b32  	%r422, %r421, %r413;
	add.s32 	%r423, %r1, %r422;
	add.s32 	%r424, %r423, 3624370;
	cvt.rn.f32.u32 	%f19, %r424;
	fma.rn.f32 	%f20, %f19, 0f2F800000, 0f2F000000;
	cvt.f64.f32 	%fd25, %f20;
	mul.f64 	%fd26, %fd25, %fd25;
	fma.rn.f64 	%fd27, %fd24, %fd24, %fd26;
	setp.le.f64 	%p28, %fd27, 0d3FF0000000000000;
	selp.f64 	%fd28, 0d3FF0000000000000, 0d0000000000000000, %p28;
	add.f64 	%fd29, %fd23, %fd28;
	shr.u32 	%r425, %r386, 2;
	xor.b32  	%r426, %r425, %r386;
	shl.b32 	%r427, %r422, 4;
	shl.b32 	%r428, %r426, 1;
	xor.b32  	%r429, %r428, %r427;
	xor.b32  	%r430, %r429, %r426;
	xor.b32  	%r431, %r430, %r422;
	add.s32 	%r432, %r1, %r431;
	add.s32 	%r433, %r432, 3986807;
	cvt.rn.f32.u32 	%f21, %r433;
	fma.rn.f32 	%f22, %f21, 0f2F800000, 0f2F000000;
	cvt.f64.f32 	%fd30, %f22;
	shr.u32 	%r434, %r395, 2;
	xor.b32  	%r435, %r434, %r395;
	shl.b32 	%r436, %r431, 4;
	shl.b32 	%r437, %r435, 1;
	xor.b32  	%r438, %r437, %r436;
	xor.b32  	%r439, %r438, %r435;
	xor.b32  	%r440, %r439, %r431;
	add.s32 	%r441, %r1, %r440;
	add.s32 	%r442, %r441, 4349244;
	cvt.rn.f32.u32 	%f23, %r442;
	fma.rn.f32 	%f24, %f23, 0f2F800000, 0f2F000000;
	cvt.f64.f32 	%fd31, %f24;
	mul.f64 	%fd32, %fd31, %fd31;
	fma.rn.f64 	%fd33, %fd30, %fd30, %fd32;
	setp.le.f64 	%p29, %fd33, 0d3FF0000000000000;
	selp.f64 	%fd34, 0d3FF0000000000000, 0d0000000000000000, %p29;
	add.f64 	%fd35, %fd29, %fd34;
	shr.u32 	%r443, %r404, 2;
	xor.b32  	%r444, %r443, %r404;
	shl.b32 	%r445, %r440, 4;
	shl.b32 	%r446, %r444, 1;
	xor.b32  	%r447, %r446, %r445;
	xor.b32  	%r448, %r447, %r444;
	xor.b32  	%r449, %r448, %r440;
	add.s32 	%r450, %r1, %r449;
	add.s32 	%r451, %r450, 4711681;
	cvt.rn.f32.u32 	%f25, %r451;
	fma.rn.f32 	%f26, %f25, 0f2F800000, 0f2F000000;
	cvt.f64.f32 	%fd36, %f26;
	shr.u32 	%r452, %r413, 2;
	xor.b32  	%r453, %r452, %r413;
	shl.b32 	%r454, %r449, 4;
	shl.b32 	%r455, %r453, 1;
	xor.b32  	%r456, %r455, %r454;
	xor.b32  	%r457, %r456, %r453;
	xor.b32  	%r458, %r457, %r449;
	add.s32 	%r459, %r1, %r458;
	add.s32 	%r460, %r459, 5074118;
	cvt.rn.f32.u32 	%f27, %r460;
	fma.rn.f32 	%f28, %f27, 0f2F800000, 0f2F000000;
	cvt.f64.f32 	%fd37, %f28;
	mul.f64 	%fd38, %fd37, %fd37;
	fma.rn.f64 	%fd39, %fd36, %fd36, %fd38;
	setp.le.f64 	%p30, %fd39, 0d3FF0000000000000;
	selp.f64 	%fd40, 0d3FF0000000000000, 0d0000000000000000, %p30;
	add.f64 	%fd41, %fd35, %fd40;
	shr.u32 	%r461, %r422, 2;
	xor.b32  	%r462, %r461, %r422;
	shl.b32 	%r463, %r458, 4;
	shl.b32 	%r464, %r462, 1;
	xor.b32  	%r465, %r464, %r463;
	xor.b32  	%r466, %r465, %r462;
	xor.b32  	%r467, %r466, %r458;
	add.s32 	%r468, %r1, %r467;
	add.s32 	%r469, %r468, 5436555;
	cvt.rn.f32.u32 	%f29, %r469;
	fma.rn.f32 	%f30, %f29, 0f2F800000, 0f2F000000;
	cvt.f64.f32 	%fd42, %f30;
	shr.u32 	%r470, %r431, 2;
	xor.b32  	%r471, %r470, %r431;
	shl.b32 	%r472, %r467, 4;
	shl.b32 	%r473, %r471, 1;
	xor.b32  	%r474, %r473, %r472;
	xor.b32  	%r475, %r474, %r471;
	xor.b32  	%r476, %r475, %r467;
	add.s32 	%r477, %r1, %r476;
	add.s32 	%r478, %r477, 5798992;
	cvt.rn.f32.u32 	%f31, %r478;
	fma.rn.f32 	%f32, %f31, 0f2F800000, 0f2F000000;
	cvt.f64.f32 	%fd43, %f32;
	mul.f64 	%fd44, %fd43, %fd43;
	fma.rn.f64 	%fd45, %fd42, %fd42, %fd44;
	setp.le.f64 	%p31, %fd45, 0d3FF0000000000000;
	selp.f64 	%fd46, 0d3FF0000000000000, 0d0000000000000000, %p31;
	add.f64 	%fd47, %fd41, %fd46;
	shr.u32 	%r479, %r440, 2;
	xor.b32  	%r480, %r479, %r440;
	shl.b32 	%r481, %r476, 4;
	shl.b32 	%r482, %r480, 1;
	xor.b32  	%r483, %r482, %r481;
	xor.b32  	%r484, %r483, %r480;
	xor.b32  	%r485, %r484, %r476;
	add.s32 	%r486, %r1, %r485;
	add.s32 	%r487, %r486, 6161429;
	cvt.rn.f32.u32 	%f33, %r487;
	fma.rn.f32 	%f34, %f33, 0f2F800000, 0f2F000000;
	cvt.f64.f32 	%fd48, %f34;
	shr.u32 	%r488, %r449, 2;
	xor.b32  	%r489, %r488, %r449;
	shl.b32 	%r490, %r485, 4;
	shl.b32 	%r491, %r489, 1;
	xor.b32  	%r492, %r491, %r490;
	xor.b32  	%r493, %r492, %r489;
	xor.b32  	%r494, %r493, %r485;
	add.s32 	%r495, %r1, %r494;
	add.s32 	%r496, %r495, 6523866;
	cvt.rn.f32.u32 	%f35, %r496;
	fma.rn.f32 	%f36, %f35, 0f2F800000, 0f2F000000;
	cvt.f64.f32 	%fd49, %f36;
	mul.f64 	%fd50, %fd49, %fd49;
	fma.rn.f64 	%fd51, %fd48, %fd48, %fd50;
	setp.le.f64 	%p32, %fd51, 0d3FF0000000000000;
	selp.f64 	%fd52, 0d3FF0000000000000, 0d0000000000000000, %p32;
	add.f64 	%fd53, %fd47, %fd52;
	shr.u32 	%r497, %r458, 2;
	xor.b32  	%r498, %r497, %r458;
	shl.b32 	%r499, %r494, 4;
	shl.b32 	%r500, %r498, 1;
	xor.b32  	%r501, %r500, %r499;
	xor.b32  	%r502, %r501, %r498;
	xor.b32  	%r503, %r502, %r494;
	add.s32 	%r504, %r1, %r503;
	add.s32 	%r505, %r504, 6886303;
	cvt.rn.f32.u32 	%f37, %r505;
	fma.rn.f32 	%f38, %f37, 0f2F800000, 0f2F000000;
	cvt.f64.f32 	%fd54, %f38;
	shr.u32 	%r506, %r467, 2;
	xor.b32  	%r507, %r506, %r467;
	shl.b32 	%r508, %r503, 4;
	shl.b32 	%r509, %r507, 1;
	xor.b32  	%r510, %r509, %r508;
	xor.b32  	%r511, %r510, %r507;
	xor.b32  	%r512, %r511, %r503;
	add.s32 	%r513, %r512, %r334;
	cvt.rn.f32.u32 	%f39, %r513;
	fma.rn.f32 	%f40, %f39, 0f2F800000, 0f2F000000;
	cvt.f64.f32 	%fd55, %f40;
	mul.f64 	%fd56, %fd55, %fd55;
	fma.rn.f64 	%fd57, %fd54, %fd54, %fd56;
	setp.le.f64 	%p33, %fd57, 0d3FF0000000000000;
	selp.f64 	%fd58, 0d3FF0000000000000, 0d0000000000000000, %p33;
	add.f64 	%fd59, %fd53, %fd58;
	st.global.v2.u32 	[%rd2+8], {%r485, %r494};
	st.global.v2.u32 	[%rd2+16], {%r503, %r512};
	st.global.v2.u32 	[%rd2], {%r334, %r476};
	cvta.to.global.u64 	%rd19, %rd8;
	mul.f64 	%fd60, %fd59, 0d4010000000000000;
	div.rn.f64 	%fd61, %fd60, 0d4024000000000000;
	shl.b64 	%rd20, %rd1, 3;
	add.s64 	%rd21, %rd19, %rd20;
	st.global.f64 	[%rd21], %fd61;
	ret;

}


// ===== COMPILED SASS (sm_100) =====

	.target	sm_100

	.elftype	@"ET_EXEC"


//--------------------- .note.nv.tkinfo           --------------------------
	.section	.note.nv.tkinfo,"",@"SHT_NOTE"
	.sectionflags	@"SHF_NOTE_NV_TKINFO"
	.tkinfo
        /*0018*/ 	.word	0x00000002
        /*0030*/ 	.string	""
        /*0030*/ 	.string	"ptxas"
        /*0030*/ 	.string	"Cuda compilation tools, release 13.0, V13.0.88"
        /*0030*/ 	.string	"Build cuda_13.0.r13.0/compiler.36424714_0"
        /*0030*/ 	.string	"-arch sm_100 -m 64 "



//--------------------- .note.nv.cuinfo           --------------------------
	.section	.note.nv.cuinfo,"",@"SHT_NOTE"
	.sectionflags	@"SHF_NOTE_NV_CUINFO"
        /*0018*/ 	.short	0x0002
        /*001a*/ 	.short	0x0064
        /*001c*/ 	.short	0x0082
	.zero		2


//--------------------- .nv.info                  --------------------------
	.section	.nv.info,"",@"SHT_CUDA_INFO"
	.align	4


	//----- nvinfo : EIATTR_REGCOUNT
	.align		4
        /*0000*/ 	.byte	0x04, 0x2f
        /*0002*/ 	.short	(.L_10 - .L_9)
	.align		4
.L_9:
        /*0004*/ 	.word	index@(_Z13cuda_inCirclePdP17curandStateXORWOW)
        /*0008*/ 	.word	0x00000020


	//----- nvinfo : EIATTR_FRAME_SIZE
	.align		4
.L_10:
        /*000c*/ 	.byte	0x04, 0x11
        /*000e*/ 	.short	(.L_12 - .L_11)
	.align		4
.L_11:
        /*0010*/ 	.word	index@($__internal_0_$__cuda_sm20_div_rn_f64_full)
        /*0014*/ 	.word	0x00000000


	//----- nvinfo : EIATTR_FRAME_SIZE
	.align		4
.L_12:
        /*0018*/ 	.byte	0x04, 0x11
        /*001a*/ 	.short	(.L_14 - .L_13)
	.align		4
.L_13:
        /*001c*/ 	.word	index@(_Z13cuda_inCirclePdP17curandStateXORWOW)
        /*0020*/ 	.word	0x00000000


	//----- nvinfo : EIATTR_MIN_STACK_SIZE
	.align		4
.L_14:
        /*0024*/ 	.byte	0x04, 0x12
        /*0026*/ 	.short	(.L_16 - .L_15)
	.align		4
.L_15:
        /*0028*/ 	.word	index@(_Z13cuda_inCirclePdP17curandStateXORWOW)
        /*002c*/ 	.word	0x00000000
.L_16:


//--------------------- .nv.compat                --------------------------
	.section	.nv.compat,"",@"SHT_CUDA_COMPAT_INFO"
	.align	4
        /*0000*/ 	.byte	0x02, 0x09, 0x00, 0x00, 0x02, 0x02, 0x01, 0x00, 0x02, 0x05, 0x05, 0x00, 0x03, 0x07, 0x01, 0x01
        /*0010*/ 	.byte	0x02, 0x03, 0x00, 0x00, 0x02, 0x06, 0x01, 0x00, 0x04, 0x0b, 0x08, 0x00, 0x01, 0x00, 0x00, 0x00
        /*0020*/ 	.byte	0x00, 0x00, 0x00, 0x00


//--------------------- .nv.info._Z13cuda_inCirclePdP17curandStateXORWOW --------------------------
	.section	.nv.info._Z13cuda_inCirclePdP17curandStateXORWOW,"",@"SHT_CUDA_INFO"
	.sectionflags	@""
	.align	4


	//----- nvinfo : EIATTR_CUDA_API_VERSION
	.align		4
        /*0000*/ 	.byte	0x04, 0x37
        /*0002*/ 	.short	(.L_18 - .L_17)
.L_17:
        /*0004*/ 	.word	0x00000082


	//----- nvinfo : EIATTR_KPARAM_INFO
	.align		4
.L_18:
        /*0008*/ 	.byte	0x04, 0x17
        /*000a*/ 	.short	(.L_20 - .L_19)
.L_19:
        /*000c*/ 	.word	0x00000000
        /*0010*/ 	.short	0x0001
        /*0012*/ 	.short	0x0008
        /*0014*/ 	.byte	0x00, 0xf5, 0x21, 0x00


	//----- nvinfo : EIATTR_KPARAM_INFO
	.align		4
.L_20:
        /*0018*/ 	.byte	0x04, 0x17
        /*001a*/ 	.short	(.L_22 - .L_21)
.L_21:
        /*001c*/ 	.word	0x00000000
        /*0020*/ 	.short	0x0000
        /*0022*/ 	.short	0x0000
        /*0024*/ 	.byte	0x00, 0xf5, 0x21, 0x00


	//----- nvinfo : EIATTR_SPARSE_MMA_MASK
	.align		4
.L_22:
        /*0028*/ 	.byte	0x03, 0x50
        /*002a*/ 	.short	0x0000


	//----- nvinfo : EIATTR_MAXREG_COUNT
	.align		4
        /*002c*/ 	.byte	0x03, 0x1b
        /*002e*/ 	.short	0x00ff


	//----- nvinfo : EIATTR_MERCURY_ISA_VERSION
	.align		4
        /*0030*/ 	.byte	0x03, 0x5f
        /*0032*/ 	.short	0x0101


	//----- nvinfo : EIATTR_VRC_CTA_INIT_COUNT
	.align		4
        /*0034*/ 	.byte	0x02, 0x4a
	.zero		1
	.zero		1


	//----- nvinfo : EIATTR_EXIT_INSTR_OFFSETS
	.align		4
        /*0038*/ 	.byte	0x04, 0x1c
        /*003a*/ 	.short	(.L_24 - .L_23)


	//   ....[0]....
.L_23:
        /*003c*/ 	.word	0x000020f0


	//----- nvinfo : EIATTR_CRS_STACK_SIZE
	.align		4
.L_24:
        /*0040*/ 	.byte	0x04, 0x1e
        /*0042*/ 	.short	(.L_26 - .L_25)
.L_25:
        /*0044*/ 	.word	0x00000000


	//----- nvinfo : EIATTR_CBANK_PARAM_SIZE
	.align		4
.L_26:
        /*0048*/ 	.byte	0x03, 0x19
        /*004a*/ 	.short	0x0010


	//----- nvinfo : EIATTR_PARAM_CBANK
	.align		4
        /*004c*/ 	.byte	0x04, 0x0a
        /*004e*/ 	.short	(.L_28 - .L_27)
	.align		4
.L_27:
        /*0050*/ 	.word	index@(.nv.constant0._Z13cuda_inCirclePdP17curandStateXORWOW)
        /*0054*/ 	.short	0x0380
        /*0056*/ 	.short	0x0010


	//----- nvinfo : EIATTR_SW_WAR
	.align		4
.L_28:
        /*0058*/ 	.byte	0x04, 0x36
        /*005a*/ 	.short	(.L_30 - .L_29)
.L_29:
        /*005c*/ 	.word	0x00000008
.L_30:


//--------------------- .nv.callgraph             --------------------------
	.section	.nv.callgraph,"",@"SHT_CUDA_CALLGRAPH"
	.align	4
	.sectionentsize	8
	.align		4
        /*0000*/ 	.word	0x00000000
	.align		4
        /*0004*/ 	.word	0xffffffff
	.align		4
        /*0008*/ 	.word	0x00000000
	.align		4
        /*000c*/ 	.word	0xfffffffe
	.align		4
        /*0010*/ 	.word	0x00000000
	.align		4
        /*0014*/ 	.word	0xfffffffd
	.align		4
        /*0018*/ 	.word	0x00000000
	.align		4
        /*001c*/ 	.word	0xfffffffc


//--------------------- .nv.constant4             --------------------------
	.section	.nv.constant4,"a",@progbits
	.align	8
	.align		8
.nv.constant4:
        /*0000*/ 	.dword	precalc_xorwow_matrix
	.align		8
        /*0008*/ 	.dword	precalc_xorwow_offset_matrix
	.align		8
        /*0010*/ 	.dword	mrg32k3aM1
	.align		8
        /*0018*/ 	.dword	mrg32k3aM2
	.align		8
        /*0020*/ 	.dword	mrg32k3aM1SubSeq
	.align		8
        /*0028*/ 	.dword	mrg32k3aM2SubSeq
	.align		8
        /*0030*/ 	.dword	mrg32k3aM1Seq
	.align		8
        /*0038*/ 	.dword	mrg32k3aM2Seq


//--------------------- .nv.constant3             --------------------------
	.section	.nv.constant3,"a",@progbits
	.align	8
.nv.constant3:
	.type		__cr_lgamma_table,@object
	.size		__cr_lgamma_table,(.L_8 - __cr_lgamma_table)
__cr_lgamma_table:
        /*0000*/ 	.byte	0x00, 0x00, 0x00, 0x00, 0x00, 0x00, 0x00, 0x00, 0x00, 0x00, 0x00, 0x00, 0x00, 0x00, 0x00, 0x00
        /*0010*/ 	.byte	0xef, 0x39, 0xfa, 0xfe, 0x42, 0x2e, 0xe6, 0x3f, 0x02, 0x20, 0x2a, 0xfa, 0x0b, 0xab, 0xfc, 0x3f
        /*0020*/ 	.byte	0xf9, 0x2c, 0x92, 0x7c, 0xa7, 0x6c, 0x09, 0x40, 0xc9, 0x79, 0x44, 0x3c, 0x64, 0x26, 0x13, 0x40
        /*0030*/ 	.byte	0xca, 0x01, 0xcf, 0x3a, 0x27, 0x51, 0x1a, 0x40, 0x30, 0xcc, 0x2d, 0xf3, 0xe1, 0x0c, 0x21, 0x40
        /*0040*/ 	.byte	0x0d, 0xb7, 0xfc, 0x82, 0x8e, 0x35, 0x25, 0x40
.L_8:


//--------------------- .text._Z13cuda_inCirclePdP17curandStateXORWOW --------------------------
	.section	.text._Z13cuda_inCirclePdP17curandStateXORWOW,"ax",@progbits
	.align	128
        .global         _Z13cuda_inCirclePdP17curandStateXORWOW
        .type           _Z13cuda_inCirclePdP17curandStateXORWOW,@function
        .size           _Z13cuda_inCirclePdP17curandStateXORWOW,(.L_x_15 - _Z13cuda_inCirclePdP17curandStateXORWOW)
        .other          _Z13cuda_inCirclePdP17curandStateXORWOW,@"STO_CUDA_ENTRY STV_DEFAULT"
_Z13cuda_inCirclePdP17curandStateXORWOW:
.text._Z13cuda_inCirclePdP17curandStateXORWOW:
[----:B------:R-:W-:Y:S01]  /*0000*/  LDC R1, c[0x0][0x37c] ;  /* 0x0000df00ff017b82 */ /* 0x000fe20000000800 */
[----:B------:R-:W0:Y:S07]  /*0010*/  S2R R3, SR_TID.X ;  /* 0x0000000000037919 */ /* 0x000e2e0000002100 */
[----:B------:R-:W0:Y:S01]  /*0020*/  S2UR UR6, SR_CTAID.X ;  /* 0x00000000000679c3 */ /* 0x000e220000002500 */
[----:B------:R-:W1:Y:S07]  /*0030*/  LDCU.64 UR4, c[0x0][0x358] ;  /* 0x00006b00ff0477ac */ /* 0x000e6e0008000a00 */
[----:B------:R-:W0:Y:S02]  /*0040*/  LDC R0, c[0x0][0x360] ;  /* 0x0000d800ff007b82 */ /* 0x000e240000000800 */
[----:B0-----:R-:W-:Y:S01]  /*0050*/  IMAD R0, R0, UR6, R3 ;  /* 0x0000000600007c24 */ /* 0x001fe2000f8e0203 */
[----:B------:R-:W-:-:S05]  /*0060*/  CS2R R2, SR_CLOCKLO ;  /* 0x0000000000027805 */ /* 0x000fca0000015000 */
[----:B------:R-:W0:Y:S01]  /*0070*/  LDC.64 R4, c[0x0][0x388] ;  /* 0x0000e200ff047b82 */ /* 0x000e220000000a00 */
[----:B------:R-:W-:Y:S01]  /*0080*/  LOP3.LUT R2, R2, 0xaad26b49, RZ, 0x3c, !PT ;  /* 0xaad26b4902027812 */ /* 0x000fe200078e3cff */
[----:B------:R-:W-:Y:S01]  /*0090*/  BSSY.RECONVERGENT B0, `(.L_x_0) ;  /* 0x00000e1000007945 */ /* 0x000fe20003800200 */
[----:B------:R-:W-:Y:S02]  /*00a0*/  LOP3.LUT R3, R3, 0xf7dcefdd, RZ, 0x3c, !PT ;  /* 0xf7dcefdd03037812 */ /* 0x000fe400078e3cff */
[----:B------:R-:W-:Y:S01]  /*00b0*/  ISETP.NE.AND P0, PT, R0, RZ, PT ;  /* 0x000000ff0000720c */ /* 0x000fe20003f05270 */
[----:B------:R-:W-:Y:S01]  /*00c0*/  IMAD R2, R2, 0x4182bed5, RZ ;  /* 0x4182bed502027824 */ /* 0x000fe200078e02ff */
[----:B------:R-:W-:Y:S01]  /*00d0*/  SHF.R.S32.HI R11, RZ, 0x1f, R0 ;  /* 0x0000001fff0b7819 */ /* 0x000fe20000011400 */
[----:B------:R-:W-:Y:S02]  /*00e0*/  IMAD R3, R3, -0x658354e5, RZ ;  /* 0x9a7cab1b03037824 */ /* 0x000fe400078e02ff */
[C---:B------:R-:W-:Y:S01]  /*00f0*/  VIADD R7, R2.reuse, 0x583f19 ;  /* 0x00583f1902077836 */ /* 0x040fe20000000000 */
[C---:B------:R-:W-:Y:S01]  /*0100*/  LOP3.LUT R12, R2.reuse, 0x159a55e5, RZ, 0x3c, !PT ;  /* 0x159a55e5020c7812 */ /* 0x040fe200078e3cff */
[----:B------:R-:W-:Y:S01]  /*0110*/  IMAD.IADD R10, R2, 0x1, R3 ;  /* 0x00000001020a7824 */ /* 0x000fe200078e0203 */
[C---:B------:R-:W-:Y:S01]  /*0120*/  LOP3.LUT R6, R3.reuse, 0x5491333, RZ, 0x3c, !PT ;  /* 0x0549133303067812 */ /* 0x040fe200078e3cff */
[----:B------:R-:W-:-:S02]  /*0130*/  VIADD R13, R3, 0x1f123bb5 ;  /* 0x1f123bb5030d7836 */ /* 0x000fc40000000000 */
[----:B------:R-:W-:Y:S02]  /*0140*/  VIADD R3, R2, 0x75bcd15 ;  /* 0x075bcd1502037836 */ /* 0x000fe40000000000 */
[----:B------:R-:W-:Y:S02]  /*0150*/  VIADD R2, R10, 0x64f0c9 ;  /* 0x0064f0c90a027836 */ /* 0x000fe40000000000 */
[----:B0-----:R-:W-:-:S05]  /*0160*/  IMAD.WIDE R4, R0, 0x30, R4 ;  /* 0x0000003000047825 */ /* 0x001fca00078e0204 */
[----:B-1----:R0:W-:Y:S04]  /*0170*/  STG.E.64 desc[UR4][R4.64+0x8], R12 ;  /* 0x0000080c04007986 */ /* 0x0021e8000c101b04 */
[----:B------:R0:W-:Y:S04]  /*0180*/  STG.E.64 desc[UR4][R4.64+0x10], R6 ;  /* 0x0000100604007986 */ /* 0x0001e8000c101b04 */
[----:B------:R0:W-:Y:S01]  /*0190*/  STG.E.64 desc[UR4][R4.64], R2 ;  /* 0x0000000204007986 */ /* 0x0001e2000c101b04 */
[----:B------:R-:W-:Y:S05]  /*01a0*/  @!P0 BRA `(.L_x_1) ;  /* 0x0000000c003c8947 */ /* 0x000fea0003800000 */
[----:B------:R-:W-:Y:S02]  /*01b0*/  IMAD.MOV.U32 R16, RZ, RZ, RZ ;  /* 0x000000ffff107224 */ /* 0x000fe400078e00ff */
[----:B------:R-:W-:-:S07]  /*01c0*/  IMAD.MOV.U32 R18, RZ, RZ, R0 ;  /* 0x000000ffff127224 */ /* 0x000fce00078e0000 */
.L_x_7:
[----:B------:R-:W-:Y:S01]  /*01d0*/  LOP3.LUT R17, R18, 0x3, RZ, 0xc0, !PT ;  /* 0x0000000312117812 */ /* 0x000fe200078ec0ff */
[----:B------:R-:W-:Y:S03]  /*01e0*/  BSSY.RECONVERGENT B1, `(.L_x_2) ;  /* 0x00000c5000017945 */ /* 0x000fe60003800200 */
[----:B------:R-:W-:-:S04]  /*01f0*/  ISETP.NE.U32.AND P0, PT, R17, RZ, PT ;  /* 0x000000ff1100720c */ /* 0x000fc80003f05070 */
[----:B------:R-:W-:-:S13]  /*0200*/  ISETP.NE.AND.EX P0, PT, RZ, RZ, PT, P0 ;  /* 0x000000ffff00720c */ /* 0x000fda0003f05300 */
[----:B-1----:R-:W-:Y:S05]  /*0210*/  @!P0 BRA `(.L_x_3) ;  /* 0x0000000c00048947 */ /* 0x002fea0003800000 */
[----:B------:R-:W1:Y:S01]  /*0220*/  LDC.64 R8, c[0x4][RZ] ;  /* 0x01000000ff087b82 */ /* 0x000e620000000a00 */
[----:B------:R-:W-:Y:S02]  /*0230*/  IMAD.MOV.U32 R20, RZ, RZ, RZ ;  /* 0x000000ffff147224 */ /* 0x000fe400078e00ff */
[----:B-1----:R-:W-:-:S07]  /*0240*/  IMAD.WIDE.U32 R8, R16, 0xc80, R8 ;  /* 0x00000c8010087825 */ /* 0x002fce00078e0008 */
.L_x_6:
[----:B------:R-:W-:Y:S01]  /*0250*/  IMAD.MOV.U32 R19, RZ, RZ, RZ ;  /* 0x000000ffff137224 */ /* 0x000fe200078e00ff */
[----:B01----:R-:W-:Y:S02]  /*0260*/  CS2R R6, SRZ ;  /* 0x0000000000067805 */ /* 0x003fe4000001ff00 */
[----:B------:R-:W-:Y:S01]  /*0270*/  CS2R R12, SRZ ;  /* 0x00000000000c7805 */ /* 0x000fe2000001ff00 */
[----:B------:R-:W-:-:S07]  /*0280*/  IMAD.MOV.U32 R3, RZ, RZ, RZ ;  /* 0x000000ffff037224 */ /* 0x000fce00078e00ff */
.L_x_5:
[----:B------:R-:W-:-:S05]  /*0290*/  IMAD.WIDE.U32 R14, R19, 0x4, R4 ;  /* 0x00000004130e7825 */ /* 0x000fca00078e0004 */
[----:B------:R0:W5:Y:S01]  /*02a0*/  LDG.E R21, desc[UR4][R14.64+0x4] ;  /* 0x000004040e157981 */ /* 0x000162000c1e1900 */
[----:B------:R-:W-:Y:S02]  /*02b0*/  IMAD.SHL.U32 R22, R19, 0x20, RZ ;  /* 0x0000002013167824 */ /* 0x000fe400078e00ff */
[----:B------:R-:W-:-:S07]  /*02c0*/  IMAD.MOV.U32 R23, RZ, RZ, RZ ;  /* 0x000000ffff177224 */ /* 0x000fce00078e00ff */
.L_x_4:
[----:B-----5:R-:W-:Y:S01]  /*02d0*/  SHF.R.U32.HI R27, RZ, R23, R21 ;  /* 0x00000017ff1b7219 */ /* 0x020fe20000011615 */
[----:B0-----:R-:W-:-:S03]  /*02e0*/  IMAD.IADD R14, R22, 0x1, R23 ;  /* 0x00000001160e7824 */ /* 0x001fc600078e0217 */
[----:B------:R-:W-:-:S04]  /*02f0*/  LOP3.LUT R15, R27, 0x1, RZ, 0xc0, !PT ;  /* 0x000000011b0f7812 */ /* 0x000fc800078ec0ff */
[----:B------:R-:W-:Y:S01]  /*0300*/  ISETP.NE.U32.AND P0, PT, R15, 0x1, PT ;  /* 0x000000010f00780c */ /* 0x000fe20003f05070 */
[----:B------:R-:W-:-:S04]  /*0310*/  IMAD R15, R14, 0x5, RZ ;  /* 0x000000050e0f7824 */ /* 0x000fc800078e02ff */
[----:B------:R-:W-:-:S08]  /*0320*/  IMAD.WIDE.U32 R14, R15, 0x4, R8 ;  /* 0x000000040f0e7825 */ /* 0x000fd000078e0008 */
[----:B------:R-:W2:Y:S04]  /*0330*/  @!P0 LDG.E R24, desc[UR4][R14.64] ;  /* 0x000000040e188981 */ /* 0x000ea8000c1e1900 */
[----:B------:R-:W3:Y:S04]  /*0340*/  @!P0 LDG.E R26, desc[UR4][R14.64+0x8] ;  /* 0x000008040e1a8981 */ /* 0x000ee8000c1e1900 */
[----:B------:R-:W4:Y:S01]  /*0350*/  @!P0 LDG.E R25, desc[UR4][R14.64+0x4] ;  /* 0x000004040e198981 */ /* 0x000f22000c1e1900 */
[----:B------:R-:W-:-:S03]  /*0360*/  R2P PR, R27, 0x7e ;  /* 0x0000007e1b007804 */ /* 0x000fc60000000000 */
[----:B------:R-:W4:Y:S10]  /*0370*/  @!P0 LDG.E R29, desc[UR4][R14.64+0xc] ;  /* 0x00000c040e1d8981 */ /* 0x000f34000c1e1900 */
[----:B------:R-:W4:Y:S01]  /*0380*/  @P2 LDG.E R28, desc[UR4][R14.64+0x38] ;  /* 0x000038040e1c2981 */ /* 0x000f22000c1e1900 */
[----:B--2---:R-:W-:-:S03]  /*0390*/  @!P0 LOP3.LUT R3, R3, R24, RZ, 0x3c, !PT ;  /* 0x0000001803038212 */ /* 0x004fc600078e3cff */
[----:B------:R-:W2:Y:S01]  /*03a0*/  @!P0 LDG.E R24, desc[UR4][R14.64+0x10] ;  /* 0x000010040e188981 */ /* 0x000ea2000c1e1900 */
[----:B---3--:R-:W-:-:S03]  /*03b0*/  @!P0 LOP3.LUT R13, R13, R26, RZ, 0x3c, !PT ;  /* 0x0000001a0d0d8212 */ /* 0x008fc600078e3cff */
[----:B------:R-:W3:Y:S01]  /*03c0*/  @P1 LDG.E R26, desc[UR4][R14.64+0x24] ;  /* 0x000024040e1a1981 */ /* 0x000ee2000c1e1900 */
[----:B----4-:R-:W-:-:S03]  /*03d0*/  @!P0 LOP3.LUT R12, R12, R25, RZ, 0x3c, !PT ;  /* 0x000000190c0c8212 */ /* 0x010fc600078e3cff */
[----:B------:R-:W4:Y:S01]  /*03e0*/  @P3 LDG.E R25, desc[UR4][R14.64+0x4c] ;  /* 0x00004c040e193981 */ /* 0x000f22000c1e1900 */
[----:B--2---:R-:W-:-:S03]  /*03f0*/  @!P0 LOP3.LUT R7, R7, R24, RZ, 0x3c, !PT ;  /* 0x0000001807078212 */ /* 0x004fc600078e3cff */
[----:B------:R-:W2:Y:S01]  /*0400*/  @P1 LDG.E R24, desc[UR4][R14.64+0x14] ;  /* 0x000014040e181981 */ /* 0x000ea2000c1e1900 */
[----:B---3--:R-:W-:-:S03]  /*0410*/  @P1 LOP3.LUT R7, R7, R26, RZ, 0x3c, !PT ;  /* 0x0000001a07071212 */ /* 0x008fc600078e3cff */
[----:B------:R-:W3:Y:S01]  /*0420*/  @P4 LDG.E R26, desc[UR4][R14.64+0x60] ;  /* 0x000060040e1a4981 */ /* 0x000ee2000c1e1900 */
[----:B------:R-:W-:-:S03]  /*0430*/  @P2 LOP3.LUT R7, R7, R28, RZ, 0x3c, !PT ;  /* 0x0000001c07072212 */ /* 0x000fc600078e3cff */
[----:B------:R-:W2:Y:S01]  /*0440*/  @P5 LDG.E R28, desc[UR4][R14.64+0x74] ;  /* 0x000074040e1c5981 */ /* 0x000ea2000c1e1900 */
[----:B----4-:R-:W-:-:S03]  /*0450*/  @P3 LOP3.LUT R7, R7, R25, RZ, 0x3c, !PT ;  /* 0x0000001907073212 */ /* 0x010fc600078e3cff */
[----:B------:R-:W4:Y:S01]  /*0460*/  @P6 LDG.E R25, desc[UR4][R14.64+0x88] ;  /* 0x000088040e196981 */ /* 0x000f22000c1e1900 */
[----:B------:R-:W-:-:S03]  /*0470*/  @!P0 LOP3.LUT R6, R6, R29, RZ, 0x3c, !PT ;  /* 0x0000001d06068212 */ /* 0x000fc600078e3cff */
[----:B------:R-:W4:Y:S01]  /*0480*/  @P1 LDG.E R29, desc[UR4][R14.64+0x20] ;  /* 0x000020040e1d1981 */ /* 0x000f22000c1e1900 */
[----:B---3--:R-:W-:Y:S02]  /*0490*/  @P4 LOP3.LUT R7, R7, R26, RZ, 0x3c, !PT ;  /* 0x0000001a07074212 */ /* 0x008fe400078e3cff */
[----:B--2---:R-:W-:Y:S01]  /*04a0*/  @P1 LOP3.LUT R3, R3, R24, RZ, 0x3c, !PT ;  /* 0x0000001803031212 */ /* 0x004fe200078e3cff */
[----:B------:R-:W2:Y:S01]  /*04b0*/  @P2 LDG.E R26, desc[UR4][R14.64+0x28] ;  /* 0x000028040e1a2981 */ /* 0x000ea2000c1e1900 */
[----:B------:R-:W-:-:S03]  /*04c0*/  @P5 LOP3.LUT R7, R7, R28, RZ, 0x3c, !PT ;  /* 0x0000001c07075212 */ /* 0x000fc600078e3cff */
[----:B------:R-:W3:Y:S01]  /*04d0*/  @P1 LDG.E R24, desc[UR4][R14.64+0x1c] ;  /* 0x00001c040e181981 */ /* 0x000ee2000c1e1900 */
[----:B----4-:R-:W-:-:S03]  /*04e0*/  @P6 LOP3.LUT R7, R7, R25, RZ, 0x3c, !PT ;  /* 0x0000001907076212 */ /* 0x010fc600078e3cff */
[----:B------:R-:W4:Y:S01]  /*04f0*/  @P1 LDG.E R25, desc[UR4][R14.64+0x18] ;  /* 0x000018040e191981 */ /* 0x000f22000c1e1900 */
[----:B------:R-:W-:-:S03]  /*0500*/  @P1 LOP3.LUT R6, R6, R29, RZ, 0x3c, !PT ;  /* 0x0000001d06061212 */ /* 0x000fc600078e3cff */
[----:B------:R-:W4:Y:S01]  /*0510*/  @P2 LDG.E R29, desc[UR4][R14.64+0x34] ;  /* 0x000034040e1d2981 */ /* 0x000f22000c1e1900 */
[----:B--2---:R-:W-:-:S03]  /*0520*/  @P2 LOP3.LUT R3, R3, R26, RZ, 0x3c, !PT ;  /* 0x0000001a03032212 */ /* 0x004fc600078e3cff */
[----:B------:R-:W2:Y:S01]  /*0530*/  @P3 LDG.E R26, desc[UR4][R14.64+0x3c] ;  /* 0x00003c040e1a3981 */ /* 0x000ea2000c1e1900 */
[----:B---3--:R-:W-:-:S03]  /*0540*/  @P1 LOP3.LUT R13, R13, R24, RZ, 0x3c, !PT ;  /* 0x000000180d0d1212 */ /* 0x008fc600078e3cff */
        /* <DEDUP_REMOVED lines=27> */
[----:B------:R-:W-:Y:S02]  /*0700*/  LOP3.LUT P0, RZ, R27, 0x80, RZ, 0xc0, !PT ;  /* 0x000000801bff7812 */ /* 0x000fe4000780c0ff */
[----:B------:R-:W-:Y:S02]  /*0710*/  @P5 LOP3.LUT R6, R6, R29, RZ, 0x3c, !PT ;  /* 0x0000001d06065212 */ /* 0x000fe400078e3cff */
[----:B------:R-:W4:Y:S01]  /*0720*/  @P6 LDG.E R29, desc[UR4][R14.64+0x84] ;  /* 0x000084040e1d6981 */ /* 0x000f22000c1e1900 */
[----:B--2---:R-:W-:-:S08]  /*0730*/  @P6 LOP3.LUT R3, R3, R26, RZ, 0x3c, !PT ;  /* 0x0000001a03036212 */ /* 0x004fd000078e3cff */
        /* <DEDUP_REMOVED lines=13> */
[----:B------:R-:W-:Y:S02]  /*0810*/  @P0 LOP3.LUT R6, R6, R29, RZ, 0x3c, !PT ;  /* 0x0000001d06060212 */ /* 0x000fe400078e3cff */
[----:B--2---:R-:W-:Y:S02]  /*0820*/  @P0 LOP3.LUT R7, R7, R26, RZ, 0x3c, !PT ;  /* 0x0000001a07070212 */ /* 0x004fe400078e3cff */
[----:B---3--:R-:W-:Y:S02]  /*0830*/  @P0 LOP3.LUT R13, R13, R24, RZ, 0x3c, !PT ;  /* 0x000000180d0d0212 */ /* 0x008fe400078e3cff */
[----:B----4-:R-:W-:Y:S02]  /*0840*/  @P0 LOP3.LUT R12, R12, R25, RZ, 0x3c, !PT ;  /* 0x000000190c0c0212 */ /* 0x010fe400078e3cff */
[----:B------:R-:W-:-:S13]  /*0850*/  R2P PR, R27.B1, 0x7f ;  /* 0x0000007f1b007804 */ /* 0x000fda0000001000 */
[----:B------:R-:W2:Y:S04]  /*0860*/  @P0 LDG.E R24, desc[UR4][R14.64+0xa0] ;  /* 0x0000a0040e180981 */ /* 0x000ea8000c1e1900 */
[----:B------:R-:W3:Y:S04]  /*0870*/  @P0 LDG.E R25, desc[UR4][R14.64+0xa4] ;  /* 0x0000a4040e190981 */ /* 0x000ee8000c1e1900 */
[----:B------:R-:W4:Y:S04]  /*0880*/  @P0 LDG.E R26, desc[UR4][R14.64+0xb0] ;  /* 0x0000b0040e1a0981 */ /* 0x000f28000c1e1900 */
[----:B------:R-:W4:Y:S04]  /*0890*/  @P0 LDG.E R29, desc[UR4][R14.64+0xac] ;  /* 0x0000ac040e1d0981 */ /* 0x000f28000c1e1900 */
[----:B------:R-:W4:Y:S01]  /*08a0*/  @P3 LDG.E R28, desc[UR4][R14.64+0xdc] ;  /* 0x0000dc040e1c3981 */ /* 0x000f22000c1e1900 */
[----:B--2---:R-:W-:-:S03]  /*08b0*/  @P0 LOP3.LUT R3, R3, R24, RZ, 0x3c, !PT ;  /* 0x0000001803030212 */ /* 0x004fc600078e3cff */
[----:B------:R-:W2:Y:S01]  /*08c0*/  @P0 LDG.E R24, desc[UR4][R14.64+0xa8] ;  /* 0x0000a8040e180981 */ /* 0x000ea2000c1e1900 */
[----:B---3--:R-:W-:-:S03]  /*08d0*/  @P0 LOP3.LUT R12, R12, R25, RZ, 0x3c, !PT ;  /* 0x000000190c0c0212 */ /* 0x008fc600078e3cff */
[----:B------:R-:W3:Y:S01]  /*08e0*/  @P1 LDG.E R25, desc[UR4][R14.64+0xb8] ;  /* 0x0000b8040e191981 */ /* 0x000ee2000c1e1900 */
[----:B----4-:R-:W-:-:S03]  /*08f0*/  @P0 LOP3.LUT R7, R7, R26, RZ, 0x3c, !PT ;  /* 0x0000001a07070212 */ /* 0x010fc600078e3cff */
        /* <DEDUP_REMOVED lines=9> */
[----:B------:R-:W-:-:S04]  /*0990*/  @P0 LOP3.LUT R6, R6, R29, RZ, 0x3c, !PT ;  /* 0x0000001d06060212 */ /* 0x000fc800078e3cff */
[----:B---3--:R-:W-:Y:S02]  /*09a0*/  @P1 LOP3.LUT R6, R6, R25, RZ, 0x3c, !PT ;  /* 0x0000001906061212 */ /* 0x008fe400078e3cff */
[----:B----4-:R-:W-:Y:S01]  /*09b0*/  @P2 LOP3.LUT R3, R3, R26, RZ, 0x3c, !PT ;  /* 0x0000001a03032212 */ /* 0x010fe200078e3cff */
[----:B------:R-:W3:Y:S04]  /*09c0*/  @P2 LDG.E R25, desc[UR4][R14.64+0xd4] ;  /* 0x0000d4040e192981 */ /* 0x000ee8000c1e1900 */
[----:B------:R-:W4:Y:S01]  /*09d0*/  @P2 LDG.E R26, desc[UR4][R14.64+0xd8] ;  /* 0x0000d8040e1a2981 */ /* 0x000f22000c1e1900 */
[----:B--2---:R-:W-:-:S03]  /*09e0*/  @P1 LOP3.LUT R7, R7, R24, RZ, 0x3c, !PT ;  /* 0x0000001807071212 */ /* 0x004fc600078e3cff */
[----:B------:R-:W2:Y:S01]  /*09f0*/  @P2 LDG.E R24, desc[UR4][R14.64+0xd0] ;  /* 0x0000d0040e182981 */ /* 0x000ea2000c1e1900 */
[----:B------:R-:W-:-:S03]  /*0a00*/  LOP3.LUT P0, RZ, R27, 0x8000, RZ, 0xc0, !PT ;  /* 0x000080001bff7812 */ /* 0x000fc6000780c0ff */
[----:B------:R-:W2:Y:S01]  /*0a10*/  @P2 LDG.E R27, desc[UR4][R14.64+0xcc] ;  /* 0x0000cc040e1b2981 */ /* 0x000ea2000c1e1900 */
[----:B---3--:R-:W-:-:S03]  /*0a20*/  @P2 LOP3.LUT R6, R6, R25, RZ, 0x3c, !PT ;  /* 0x0000001906062212 */ /* 0x008fc600078e3cff */
[----:B------:R-:W3:Y:S01]  /*0a30*/  @P3 LDG.E R25, desc[UR4][R14.64+0xe0] ;  /* 0x0000e0040e193981 */ /* 0x000ee2000c1e1900 */
[----:B----4-:R-:W-:-:S03]  /*0a40*/  @P2 LOP3.LUT R7, R7, R26, RZ, 0x3c, !PT ;  /* 0x0000001a07072212 */ /* 0x010fc600078e3cff */
[----:B------:R-:W4:Y:S01]  /*0a50*/  @P3 LDG.E R26, desc[UR4][R14.64+0xec] ;  /* 0x0000ec040e1a3981 */ /* 0x000f22000c1e1900 */
[----:B--2---:R-:W-:-:S03]  /*0a60*/  @P2 LOP3.LUT R13, R13, R24, RZ, 0x3c, !PT ;  /* 0x000000180d0d2212 */ /* 0x004fc600078e3cff */
[----:B------:R-:W2:Y:S01]  /*0a70*/  @P3 LDG.E R24, desc[UR4][R14.64+0xe4] ;  /* 0x0000e4040e183981 */ /* 0x000ea2000c1e1900 */
[----:B------:R-:W-:Y:S02]  /*0a80*/  @P2 LOP3.LUT R12, R12, R27, RZ, 0x3c, !PT ;  /* 0x0000001b0c0c2212 */ /* 0x000fe400078e3cff */
[----:B------:R-:W-:Y:S01]  /*0a90*/  @P3 LOP3.LUT R3, R3, R28, RZ, 0x3c, !PT ;  /* 0x0000001c03033212 */ /* 0x000fe200078e3cff */
[----:B------:R-:W2:Y:S01]  /*0aa0*/  @P3 LDG.E R27, desc[UR4][R14.64+0xe8] ;  /* 0x0000e8040e1b3981 */ /* 0x000ea2000c1e1900 */
[----:B---3--:R-:W-:-:S03]  /*0ab0*/  @P3 LOP3.LUT R12, R12, R25, RZ, 0x3c, !PT ;  /* 0x000000190c0c3212 */ /* 0x008fc600078e3cff */
[----:B------:R-:W3:Y:S01]  /*0ac0*/  @P4 LDG.E R25, desc[UR4][R14.64+0xf4] ;  /* 0x0000f4040e194981 */ /* 0x000ee2000c1e1900 */
[----:B----4-:R-:W-:-:S03]  /*0ad0*/  @P3 LOP3.LUT R7, R7, R26, RZ, 0x3c, !PT ;  /* 0x0000001a07073212 */ /* 0x010fc600078e3cff */
        /* <DEDUP_REMOVED lines=10> */
[----:B------:R-:W-:-:S03]  /*0b80*/  @P3 LOP3.LUT R6, R6, R27, RZ, 0x3c, !PT ;  /* 0x0000001b06063212 */ /* 0x000fc600078e3cff */
        /* <DEDUP_REMOVED lines=23> */
[----:B------:R-:W-:Y:S01]  /*0d00*/  VIADD R23, R23, 0x10 ;  /* 0x0000001017177836 */ /* 0x000fe20000000000 */
[----:B--2---:R-:W-:Y:S02]  /*0d10*/  @P6 LOP3.LUT R13, R13, R24, RZ, 0x3c, !PT ;  /* 0x000000180d0d6212 */ /* 0x004fe400078e3cff */
[----:B------:R-:W2:Y:S02]  /*0d20*/  @P0 LDG.E R24, desc[UR4][R14.64+0x134] ;  /* 0x000134040e180981 */ /* 0x000ea4000c1e1900 */
[----:B------:R-:W-:-:S02]  /*0d30*/  ISETP.NE.AND P1, PT, R23, 0x20, PT ;  /* 0x000000201700780c */ /* 0x000fc40003f25270 */
[----:B------:R-:W-:Y:S02]  /*0d40*/  @P0 LOP3.LUT R3, R3, R28, RZ, 0x3c, !PT ;  /* 0x0000001c03030212 */ /* 0x000fe400078e3cff */
[----:B---3--:R-:W-:Y:S02]  /*0d50*/  @P0 LOP3.LUT R6, R6, R27, RZ, 0x3c, !PT ;  /* 0x0000001b06060212 */ /* 0x008fe400078e3cff */
[----:B----4-:R-:W-:Y:S02]  /*0d60*/  @P0 LOP3.LUT R12, R12, R25, RZ, 0x3c, !PT ;  /* 0x000000190c0c0212 */ /* 0x010fe400078e3cff */
[----:B------:R-:W-:Y:S02]  /*0d70*/  @P0 LOP3.LUT R7, R7, R26, RZ, 0x3c, !PT ;  /* 0x0000001a07070212 */ /* 0x000fe400078e3cff */
[----:B--2---:R-:W-:-:S03]  /*0d80*/  @P0 LOP3.LUT R13, R13, R24, RZ, 0x3c, !PT ;  /* 0x000000180d0d0212 */ /* 0x004fc600078e3cff */
[----:B------:R-:W-:Y:S05]  /*0d90*/  @P1 BRA `(.L_x_4) ;  /* 0xfffffff4004c1947 */ /* 0x000fea000383ffff */
[----:B------:R-:W-:-:S05]  /*0da0*/  VIADD R19, R19, 0x1 ;  /* 0x0000000113137836 */ /* 0x000fca0000000000 */
[----:B------:R-:W-:-:S13]  /*0db0*/  ISETP.NE.AND P0, PT, R19, 0x5, PT ;  /* 0x000000051300780c */ /* 0x000fda0003f05270 */
[----:B------:R-:W-:Y:S05]  /*0dc0*/  @P0 BRA `(.L_x_5) ;  /* 0xfffffff400300947 */ /* 0x000fea000383ffff */
[----:B------:R1:W-:Y:S01]  /*0dd0*/  STG.E desc[UR4][R4.64+0x4], R3 ;  /* 0x0000040304007986 */ /* 0x0003e2000c101904 */
[----:B------:R-:W-:-:S03]  /*0de0*/  VIADD R20, R20, 0x1 ;  /* 0x0000000114147836 */ /* 0x000fc60000000000 */
[----:B------:R1:W-:Y:S02]  /*0df0*/  STG.E.64 desc[UR4][R4.64+0x8], R12 ;  /* 0x0000080c04007986 */ /* 0x0003e4000c101b04 */
[----:B------:R-:W-:Y:S02]  /*0e00*/  ISETP.GE.U32.AND P0, PT, R20, R17, PT ;  /* 0x000000111400720c */ /* 0x000fe40003f06070 */
[----:B------:R1:W-:Y:S11]  /*0e10*/  STG.E.64 desc[UR4][R4.64+0x10], R6 ;  /* 0x0000100604007986 */ /* 0x0003f6000c101b04 */
[----:B------:R-:W-:Y:S05]  /*0e20*/  @!P0 BRA `(.L_x_6) ;  /* 0xfffffff400088947 */ /* 0x000fea000383ffff */
.L_x_3:
[----:B------:R-:W-:Y:S05]  /*0e30*/  BSYNC.RECONVERGENT B1 ;  /* 0x0000000000017941 */ /* 0x000fea0003800200 */
.L_x_2:
[----:B------:R-:W-:Y:S01]  /*0e40*/  ISETP.GT.U32.AND P0, PT, R18, 0x3, PT ;  /* 0x000000031200780c */ /* 0x000fe20003f04070 */
[----:B------:R-:W-:Y:S01]  /*0e50*/  VIADD R16, R16, 0x1 ;  /* 0x0000000110107836 */ /* 0x000fe20000000000 */
[--C-:B------:R-:W-:Y:S02]  /*0e60*/  SHF.R.U64 R18, R18, 0x2, R11.reuse ;  /* 0x0000000212127819 */ /* 0x100fe4000000120b */
[----:B------:R-:W-:Y:S02]  /*0e70*/  ISETP.GT.U32.AND.EX P0, PT, R11, RZ, PT, P0 ;  /* 0x000000ff0b00720c */ /* 0x000fe40003f04100 */
[----:B------:R-:W-:-:S11]  /*0e80*/  SHF.R.U32.HI R11, RZ, 0x2, R11 ;  /* 0x00000002ff0b7819 */ /* 0x000fd6000001160b */
[----:B------:R-:W-:Y:S05]  /*0e90*/  @P0 BRA `(.L_x_7) ;  /* 0xfffffff000cc0947 */ /* 0x000fea000383ffff */
.L_x_1:
[----:B------:R-:W-:Y:S05]  /*0ea0*/  BSYNC.RECONVERGENT B0 ;  /* 0x0000000000007941 */ /* 0x000fea0003800200 */
.L_x_0:
[----:B------:R-:W-:Y:S01]  /*0eb0*/  SHF.R.U32.HI R8, RZ, 0x2, R3 ;  /* 0x00000002ff087819 */ /* 0x000fe20000011603 */
[----:B------:R-:W-:Y:S01]  /*0ec0*/  IMAD.MOV.U32 R24, RZ, RZ, 0x2f800000 ;  /* 0x2f800000ff187424 */ /* 0x000fe200078e00ff */
[----:B------:R-:W-:Y:S01]  /*0ed0*/  SHF.R.U32.HI R11, RZ, 0x2, R12 ;  /* 0x00000002ff0b7819 */ /* 0x000fe2000001160c */
[----:B------:R-:W-:Y:S01]  /*0ee0*/  VIADD R10, R10, 0xd38c2d ;  /* 0x00d38c2d0a0a7836 */ /* 0x000fe20000000000 */
[----:B------:R-:W-:Y:S01]  /*0ef0*/  LOP3.LUT R8, R8, R3, RZ, 0x3c, !PT ;  /* 0x0000000308087212 */ /* 0x000fe200078e3cff */
[----:B01----:R-:W-:Y:S01]  /*0f00*/  IMAD.SHL.U32 R3, R7, 0x10, RZ ;  /* 0x0000001007037824 */ /* 0x003fe200078e00ff */
[----:B------:R-:W-:Y:S01]  /*0f10*/  LOP3.LUT R11, R11, R12, RZ, 0x3c, !PT ;  /* 0x0000000c0b0b7212 */ /* 0x000fe200078e3cff */
[----:B------:R0:W-:Y:S01]  /*0f20*/  STG.E.64 desc[UR4][R4.64+0x18], RZ ;  /* 0x000018ff04007986 */ /* 0x0001e2000c101b04 */
[----:B------:R-:W-:Y:S01]  /*0f30*/  SHF.R.U32.HI R12, RZ, 0x2, R13 ;  /* 0x00000002ff0c7819 */ /* 0x000fe2000001160d */
[----:B------:R-:W-:Y:S01]  /*0f40*/  IMAD.SHL.U32 R9, R8, 0x2, RZ ;  /* 0x0000000208097824 */ /* 0x000fe200078e00ff */
[----:B------:R-:W-:Y:S01]  /*0f50*/  SHF.R.U32.HI R14, RZ, 0x2, R7 ;  /* 0x00000002ff0e7819 */ /* 0x000fe20000011607 */
[----:B------:R0:W-:Y:S01]  /*0f60*/  STG.E desc[UR4][R4.64+0x20], RZ ;  /* 0x000020ff04007986 */ /* 0x0001e2000c101904 */
[----:B------:R-:W-:Y:S01]  /*0f70*/  LOP3.LUT R12, R12, R13, RZ, 0x3c, !PT ;  /* 0x0000000d0c0c7212 */ /* 0x000fe200078e3cff */
[----:B------:R-:W-:Y:S01]  /*0f80*/  BSSY.RECONVERGENT B0, `(.L_x_8) ;  /* 0x0000111000007945 */ /* 0x000fe20003800200 */
[----:B------:R-:W-:Y:S01]  /*0f90*/  LOP3.LUT R8, R8, R9, R3, 0x96, !PT ;  /* 0x0000000908087212 */ /* 0x000fe200078e9603 */
[----:B------:R-:W-:Y:S01]  /*0fa0*/  IMAD.SHL.U32 R9, R11, 0x2, RZ ;  /* 0x000000020b097824 */ /* 0x000fe200078e00ff */
[----:B------:R-:W-:Y:S01]  /*0fb0*/  SHF.R.U32.HI R13, RZ, 0x2, R6 ;  /* 0x00000002ff0d7819 */ /* 0x000fe20000011606 */
[----:B------:R0:W-:Y:S01]  /*0fc0*/  STG.E.64 desc[UR4][R4.64+0x28], RZ ;  /* 0x000028ff04007986 */ /* 0x0001e2000c101b04 */
[----:B------:R-:W-:-:S02]  /*0fd0*/  LOP3.LUT R3, R8, R7, RZ, 0x3c, !PT ;  /* 0x0000000708037212 */ /* 0x000fc400078e3cff */
[----:B------:R-:W-:Y:S02]  /*0fe0*/  LOP3.LUT R13, R13, R6, RZ, 0x3c, !PT ;  /* 0x000000060d0d7212 */ /* 0x000fe400078e3cff */
[----:B------:R-:W-:Y:S01]  /*0ff0*/  LOP3.LUT R16, R14, R7, RZ, 0x3c, !PT ;  /* 0x000000070e107212 */ /* 0x000fe200078e3cff */
[----:B------:R-:W-:-:S05]  /*1000*/  IMAD.SHL.U32 R8, R3, 0x10, RZ ;  /* 0x0000001003087824 */ /* 0x000fca00078e00ff */
[----:B------:R-:W-:-:S04]  /*1010*/  LOP3.LUT R8, R11, R9, R8, 0x96, !PT ;  /* 0x000000090b087212 */ /* 0x000fc800078e9608 */
[----:B------:R-:W-:Y:S01]  /*1020*/  LOP3.LUT R11, R8, R3, RZ, 0x3c, !PT ;  /* 0x00000003080b7212 */ /* 0x000fe200078e3cff */
[----:B------:R-:W-:-:S03]  /*1030*/  IMAD.SHL.U32 R8, R12, 0x2, RZ ;  /* 0x000000020c087824 */ /* 0x000fc600078e00ff */
[--C-:B------:R-:W-:Y:S01]  /*1040*/  IADD3 R6, PT, PT, R2, 0xb0f8a, R11.reuse ;  /* 0x000b0f8a02067810 */ /* 0x100fe20007ffe00b */
[----:B------:R-:W-:Y:S01]  /*1050*/  IMAD.SHL.U32 R9, R11, 0x10, RZ ;  /* 0x000000100b097824 */ /* 0x000fe200078e00ff */
[----:B------:R-:W-:-:S04]  /*1060*/  SHF.R.U32.HI R22, RZ, 0x2, R11 ;  /* 0x00000002ff167819 */ /* 0x000fc8000001160b */
[----:B------:R-:W-:Y:S01]  /*1070*/  LOP3.LUT R8, R12, R8, R9, 0x96, !PT ;  /* 0x000000080c087212 */ /* 0x000fe200078e9609 */
[----:B------:R-:W-:Y:S01]  /*1080*/  IMAD.SHL.U32 R12, R13, 0x2, RZ ;  /* 0x000000020d0c7824 */ /* 0x000fe200078e00ff */
[----:B------:R-:W-:Y:S02]  /*1090*/  I2FP.F32.U32 R9, R6 ;  /* 0x0000000600097245 */ /* 0x000fe40000201000 */
[-C--:B------:R-:W-:Y:S02]  /*10a0*/  LOP3.LUT R15, R8, R11.reuse, RZ, 0x3c, !PT ;  /* 0x0000000b080f7212 */ /* 0x080fe400078e3cff */
[----:B------:R-:W-:Y:S01]  /*10b0*/  IADD3 R6, PT, PT, R2, 0x587c5, R3 ;  /* 0x000587c502067810 */ /* 0x000fe20007ffe003 */
[----:B------:R-:W-:Y:S01]  /*10c0*/  FFMA R9, R9, R24, 1.1641532182693481445e-10 ;  /* 0x2f00000009097423 */ /* 0x000fe20000000018 */
[----:B------:R-:W-:Y:S01]  /*10d0*/  LOP3.LUT R22, R22, R11, RZ, 0x3c, !PT ;  /* 0x0000000b16167212 */ /* 0x000fe200078e3cff */
[----:B------:R-:W-:Y:S01]  /*10e0*/  IMAD.SHL.U32 R8, R15, 0x10, RZ ;  /* 0x000000100f087824 */ /* 0x000fe200078e00ff */
[----:B------:R-:W-:Y:S01]  /*10f0*/  I2FP.F32.U32 R7, R6 ;  /* 0x0000000600077245 */ /* 0x000fe20000201000 */
[----:B------:R-:W-:-:S03]  /*1100*/  IMAD.SHL.U32 R6, R16, 0x2, RZ ;  /* 0x0000000210067824 */ /* 0x000fc600078e00ff */
[----:B------:R-:W-:Y:S01]  /*1110*/  LOP3.LUT R8, R13, R12, R8, 0x96, !PT ;  /* 0x0000000c0d087212 */ /* 0x000fe200078e9608 */
[----:B------:R-:W-:Y:S01]  /*1120*/  FFMA R7, R7, R24, 1.1641532182693481445e-10 ;  /* 0x2f00000007077423 */ /* 0x000fe20000000018 */
[----:B------:R-:W-:Y:S02]  /*1130*/  SHF.R.U32.HI R12, RZ, 0x2, R3 ;  /* 0x00000002ff0c7819 */ /* 0x000fe40000011603 */
[----:B------:R-:W-:Y:S02]  /*1140*/  LOP3.LUT R13, R8, R15, RZ, 0x3c, !PT ;  /* 0x0000000f080d7212 */ /* 0x000fe400078e3cff */
[----:B------:R-:W-:Y:S01]  /*1150*/  LOP3.LUT R12, R12, R3, RZ, 0x3c, !PT ;  /* 0x000000030c0c7212 */ /* 0x000fe200078e3cff */
[----:B------:R-:W1:Y:S01]  /*1160*/  F2F.F64.F32 R8, R9 ;  /* 0x0000000900087310 */ /* 0x000e620000201800 */
[----:B------:R-:W-:Y:S01]  /*1170*/  IADD3 R14, PT, PT, R2, 0x161f14, R13 ;  /* 0x00161f14020e7810 */ /* 0x000fe20007ffe00d */
[----:B------:R-:W-:Y:S02]  /*1180*/  IMAD.SHL.U32 R17, R13, 0x10, RZ ;  /* 0x000000100d117824 */ /* 0x000fe400078e00ff */
[----:B------:R-:W-:-:S03]  /*1190*/  IMAD.SHL.U32 R20, R12, 0x2, RZ ;  /* 0x000000020c147824 */ /* 0x000fc600078e00ff */
[----:B------:R-:W-:Y:S02]  /*11a0*/  LOP3.LUT R16, R16, R6, R17, 0x96, !PT ;  /* 0x0000000610107212 */ /* 0x000fe400078e9611 */
[----:B------:R-:W2:Y:S01]  /*11b0*/  F2F.F64.F32 R6, R7 ;  /* 0x0000000700067310 */ /* 0x000ea20000201800 */
[----:B------:R-:W-:Y:S02]  /*11c0*/  I2FP.F32.U32 R17, R14 ;  /* 0x0000000e00117245 */ /* 0x000fe40000201000 */
[----:B------:R-:W-:Y:S02]  /*11d0*/  LOP3.LUT R3, R16, R13, RZ, 0x3c, !PT ;  /* 0x0000000d10037212 */ /* 0x000fe400078e3cff */
[--C-:B------:R-:W-:Y:S01]  /*11e0*/  IADD3 R14, PT, PT, R2, 0x10974f, R15.reuse ;  /* 0x0010974f020e7810 */ /* 0x100fe20007ffe00f */
[----:B------:R-:W-:Y:S01]  /*11f0*/  FFMA R18, R17, R24, 1.1641532182693481445e-10 ;  /* 0x2f00000011127423 */ /* 0x000fe20000000018 */
[----:B-1----:R-:W-:Y:S01]  /*1200*/  DMUL R16, R8, R8 ;  /* 0x0000000808107228 */ /* 0x002fe20000000000 */
[----:B------:R-:W-:Y:S01]  /*1210*/  IMAD.SHL.U32 R21, R3, 0x10, RZ ;  /* 0x0000001003157824 */ /* 0x000fe200078e00ff */
[----:B------:R-:W-:Y:S01]  /*1220*/  I2FP.F32.U32 R19, R14 ;  /* 0x0000000e00137245 */ /* 0x000fe20000201000 */
[----:B------:R1:W3:Y:S01]  /*1230*/  F2F.F64.F32 R8, R18 ;  /* 0x0000001200087310 */ /* 0x0002e20000201800 */
[----:B------:R-:W-:-:S02]  /*1240*/  SHF.R.U32.HI R14, RZ, 0x2, R15 ;  /* 0x00000002ff0e7819 */ /* 0x000fc4000001160f */
[----:B------:R-:W-:Y:S01]  /*1250*/  LOP3.LUT R20, R12, R20, R21, 0x96, !PT ;  /* 0x000000140c147212 */ /* 0x000fe200078e9615 */
[----:B------:R-:W-:Y:S01]  /*1260*/  IMAD.SHL.U32 R12, R22, 0x2, RZ ;  /* 0x00000002160c7824 */ /* 0x000fe200078e00ff */
[----:B--2---:R-:W-:Y:S01]  /*1270*/  DFMA R16, R6, R6, R16 ;  /* 0x000000060610722b */ /* 0x004fe20000000010 */
[----:B------:R-:W-:Y:S01]  /*1280*/  LOP3.LUT R14, R14, R15, RZ, 0x3c, !PT ;  /* 0x0000000f0e0e7212 */ /* 0x000fe200078e3cff */
[----:B------:R-:W-:Y:S01]  /*1290*/  FFMA R19, R19, R24, 1.1641532182693481445e-10 ;  /* 0x2f00000013137423 */ /* 0x000fe20000000018 */
[----:B------:R-:W-:Y:S02]  /*12a0*/  LOP3.LUT R11, R20, R3, RZ, 0x3c, !PT ;  /* 0x00000003140b7212 */ /* 0x000fe400078e3cff */
[----:B-1----:R-:W-:Y:S01]  /*12b0*/  SHF.R.U32.HI R18, RZ, 0x2, R13 ;  /* 0x00000002ff127819 */ /* 0x002fe2000001160d */
[----:B------:R-:W1:Y:S02]  /*12c0*/  F2F.F64.F32 R6, R19 ;  /* 0x0000001300067310 */ /* 0x000e640000201800 */
[----:B------:R-:W-:Y:S01]  /*12d0*/  IMAD.SHL.U32 R21, R11, 0x10, RZ ;  /* 0x000000100b157824 */ /* 0x000fe200078e00ff */
[----:B------:R-:W-:Y:S01]  /*12e0*/  DSETP.GTU.AND P0, PT, R16, 1, PT ;  /* 0x3ff000001000742a */ /* 0x000fe20003f0c000 */
[----:B------:R-:W-:Y:S01]  /*12f0*/  LOP3.LUT R13, R18, R13, RZ, 0x3c, !PT ;  /* 0x0000000d120d7212 */ /* 0x000fe200078e3cff */
[----:B------:R-:W-:Y:S01]  /*1300*/  IMAD.SHL.U32 R16, R14, 0x2, RZ ;  /* 0x000000020e107824 */ /* 0x000fe200078e00ff */
[----:B---3--:R-:W-:Y:S01]  /*1310*/  DMUL R8, R8, R8 ;  /* 0x0000000808087228 */ /* 0x008fe20000000000 */
[----:B------:R-:W-:-:S04]  /*1320*/  LOP3.LUT R12, R22, R12, R21, 0x96, !PT ;  /* 0x0000000c160c7212 */ /* 0x000fc800078e9615 */
[----:B------:R-:W-:Y:S02]  /*1330*/  LOP3.LUT R15, R12, R11, RZ, 0x3c, !PT ;  /* 0x0000000b0c0f7212 */ /* 0x000fe400078e3cff */
[C---:B------:R-:W-:Y:S01]  /*1340*/  IADD3 R12, PT, PT, R2.reuse, 0x212e9e, R11 ;  /* 0x00212e9e020c7810 */ /* 0x040fe20007ffe00b */
[----:B-1----:R-:W-:Y:S02]  /*1350*/  DFMA R8, R6, R6, R8 ;  /* 0x000000060608722b */ /* 0x002fe40000000008 */
[----:B------:R-:W-:Y:S01]  /*1360*/  IMAD.SHL.U32 R19, R15, 0x10, RZ ;  /* 0x000000100f137824 */ /* 0x000fe200078e00ff */
[----:B------:R-:W-:Y:S02]  /*1370*/  I2FP.F32.U32 R17, R12 ;  /* 0x0000000c00117245 */ /* 0x000fe40000201000 */
[----:B------:R-:W-:Y:S02]  /*1380*/  IADD3 R6, PT, PT, R2, 0x1ba6d9, R3 ;  /* 0x001ba6d902067810 */ /* 0x000fe40007ffe003 */
[----:B------:R-:W-:Y:S01]  /*1390*/  LOP3.LUT R16, R14, R16, R19, 0x96, !PT ;  /* 0x000000100e107212 */ /* 0x000fe200078e9613 */
[----:B------:R-:W-:Y:S01]  /*13a0*/  FFMA R7, R17, R24, 1.1641532182693481445e-10 ;  /* 0x2f00000011077423 */ /* 0x000fe20000000018 */
[----:B------:R-:W-:Y:S01]  /*13b0*/  SHF.R.U32.HI R12, RZ, 0x2, R3 ;  /* 0x00000002ff0c7819 */ /* 0x000fe20000011603 */
[----:B------:R-:W-:Y:S01]  /*13c0*/  DSETP.GTU.AND P1, PT, R8, 1, PT ;  /* 0x3ff000000800742a */ /* 0x000fe20003f2c000 */
[----:B------:R-:W-:Y:S01]  /*13d0*/  LOP3.LUT R19, R16, R15, RZ, 0x3c, !PT ;  /* 0x0000000f10137212 */ /* 0x000fe200078e3cff */
[----:B------:R-:W-:Y:S01]  /*13e0*/  IMAD.SHL.U32 R16, R13, 0x2, RZ ;  /* 0x000000020d107824 */ /* 0x000fe200078e00ff */
[----:B------:R-:W-:-:S02]  /*13f0*/  I2FP.F32.U32 R17, R6 ;  /* 0x0000000600117245 */ /* 0x000fc40000201000 */
[----:B------:R-:W1:Y:S01]  /*1400*/  F2F.F64.F32 R6, R7 ;  /* 0x0000000700067310 */ /* 0x000e620000201800 */
[----:B------:R-:W-:Y:S01]  /*1410*/  IMAD.SHL.U32 R14, R19, 0x10, RZ ;  /* 0x00000010130e7824 */ /* 0x000fe200078e00ff */
[----:B------:R-:W-:Y:S01]  /*1420*/  LOP3.LUT R12, R12, R3, RZ, 0x3c, !PT ;  /* 0x000000030c0c7212 */ /* 0x000fe200078e3cff */
[----:B------:R-:W-:Y:S01]  /*1430*/  FFMA R17, R17, R24, 1.1641532182693481445e-10 ;  /* 0x2f00000011117423 */ /* 0x000fe20000000018 */
[----:B------:R-:W-:Y:S02]  /*1440*/  IADD3 R3, PT, PT, R2, 0x2c3e28, R19 ;  /* 0x002c3e2802037810 */ /* 0x000fe40007ffe013 */
[----:B------:R-:W-:Y:S01]  /*1450*/  LOP3.LUT R14, R13, R16, R14, 0x96, !PT ;  /* 0x000000100d0e7212 */ /* 0x000fe200078e960e */
[----:B------:R-:W-:Y:S01]  /*1460*/  IMAD.SHL.U32 R16, R12, 0x2, RZ ;  /* 0x000000020c107824 */ /* 0x000fe200078e00ff */
[----:B------:R-:W-:Y:S01]  /*1470*/  I2FP.F32.U32 R13, R3 ;  /* 0x00000003000d7245 */ /* 0x000fe20000201000 */
[----:B------:R-:W2:Y:S01]  /*1480*/  F2F.F64.F32 R8, R17 ;  /* 0x0000001100087310 */ /* 0x000ea20000201800 */
[----:B------:R-:W-:-:S02]  /*1490*/  LOP3.LUT R21, R14, R19, RZ, 0x3c, !PT ;  /* 0x000000130e157212 */ /* 0x000fc400078e3cff */
[----:B------:R-:W-:Y:S02]  /*14a0*/  SHF.R.U32.HI R14, RZ, 0x2, R11 ;  /* 0x00000002ff0e7819 */ /* 0x000fe4000001160b */
[----:B------:R-:W-:Y:S01]  /*14b0*/  SHF.R.U32.HI R18, RZ, 0x2, R15 ;  /* 0x00000002ff127819 */ /* 0x000fe2000001160f */
[----:B------:R-:W-:Y:S01]  /*14c0*/  IMAD.SHL.U32 R23, R21, 0x10, RZ ;  /* 0x0000001015177824 */ /* 0x000fe200078e00ff */
[----:B------:R-:W-:Y:S02]  /*14d0*/  LOP3.LUT R3, R14, R11, RZ, 0x3c, !PT ;  /* 0x0000000b0e037212 */ /* 0x000fe400078e3cff */
[----:B------:R-:W-:Y:S02]  /*14e0*/  LOP3.LUT R18, R18, R15, RZ, 0x3c, !PT ;  /* 0x0000000f12127212 */ /* 0x000fe400078e3cff */
[----:B------:R-:W-:Y:S01]  /*14f0*/  LOP3.LUT R14, R12, R16, R23, 0x96, !PT ;  /* 0x000000100c0e7212 */ /* 0x000fe200078e9617 */
[-C--:B------:R-:W-:Y:S01]  /*1500*/  FFMA R16, R13, R24.reuse, 1.1641532182693481445e-10 ;  /* 0x2f0000000d107423 */ /* 0x080fe20000000018 */
[----:B------:R-:W-:Y:S01]  /*1510*/  IADD3 R15, PT, PT, R2, 0x26b663, R15 ;  /* 0x0026b663020f7810 */ /* 0x000fe20007ffe00f */
[----:B-1----:R-:W-:Y:S01]  /*1520*/  DMUL R12, R6, R6 ;  /* 0x00000006060c7228 */ /* 0x002fe20000000000 */
[----:B------:R-:W-:Y:S01]  /*1530*/  LOP3.LUT R11, R14, R21, RZ, 0x3c, !PT ;  /* 0x000000150e0b7212 */ /* 0x000fe200078e3cff */
[----:B------:R-:W-:Y:S01]  /*1540*/  IMAD.SHL.U32 R20, R3, 0x2, RZ ;  /* 0x0000000203147824 */ /* 0x000fe200078e00ff */
[----:B------:R-:W-:Y:S01]  /*1550*/  I2FP.F32.U32 R15, R15 ;  /* 0x0000000f000f7245 */ /* 0x000fe20000201000 */
[----:B------:R-:W1:Y:S01]  /*1560*/  F2F.F64.F32 R16, R16 ;  /* 0x0000001000107310 */ /* 0x000e620000201800 */
[----:B------:R-:W-:Y:S01]  /*1570*/  FSEL R7, RZ, 1.875, P0 ;  /* 0x3ff00000ff077808 */ /* 0x000fe20000000000 */
[----:B------:R-:W-:Y:S01]  /*1580*/  IMAD.SHL.U32 R6, R11, 0x10, RZ ;  /* 0x000000100b067824 */ /* 0x000fe200078e00ff */
[----:B------:R-:W-:Y:S01]  /*1590*/  IADD3 R25, PT, PT, R2, 0x374db2, R11 ;  /* 0x00374db202197810 */ /* 0x000fe20007ffe00b */
[----:B------:R-:W-:Y:S01]  /*15a0*/  FFMA R14, R15, R24, 1.1641532182693481445e-10 ;  /* 0x2f0000000f0e7423 */ /* 0x000fe20000000018 */
[----:B--2---:R-:W-:Y:S01]  /*15b0*/  DFMA R8, R8, R8, R12 ;  /* 0x000000080808722b */ /* 0x004fe2000000000c */
[----:B------:R-:W-:Y:S01]  /*15c0*/  FSEL R15, RZ, 1.875, P1 ;  /* 0x3ff00000ff0f7808 */ /* 0x000fe20000800000 */
[----:B------:R-:W-:Y:S01]  /*15d0*/  IMAD.SHL.U32 R23, R18, 0x2, RZ ;  /* 0x0000000212177824 */ /* 0x000fe200078e00ff */
[----:B------:R-:W-:Y:S01]  /*15e0*/  LOP3.LUT R20, R3, R20, R6, 0x96, !PT ;  /* 0x0000001403147212 */ /* 0x000fe200078e9606 */
[----:B------:R2:W3:Y:S01]  /*15f0*/  F2F.F64.F32 R12, R14 ;  /* 0x0000000e000c7310 */ /* 0x0004e20000201800 */
[----:B------:R-:W-:Y:S01]  /*1600*/  IMAD.MOV.U32 R6, RZ, RZ, RZ ;  /* 0x000000ffff067224 */ /* 0x000fe200078e00ff */
[----:B------:R-:W-:-:S02]  /*1610*/  I2FP.F32.U32 R25, R25 ;  /* 0x0000001900197245 */ /* 0x000fc40000201000 */
[----:B------:R-:W-:Y:S01]  /*1620*/  LOP3.LUT R3, R20, R11, RZ, 0x3c, !PT ;  /* 0x0000000b14037212 */ /* 0x000fe200078e3cff */
[----:B------:R-:W-:Y:S01]  /*1630*/  DSETP.GTU.AND P0, PT, R8, 1, PT ;  /* 0x3ff000000800742a */ /* 0x000fe20003f0c000 */
[----:B------:R-:W-:Y:S01]  /*1640*/  SHF.R.U32.HI R20, RZ, 0x2, R19 ;  /* 0x00000002ff147819 */ /* 0x000fe20000011613 */
[----:B-1----:R-:W-:Y:S01]  /*1650*/  DMUL R16, R16, R16 ;  /* 0x0000001010107228 */ /* 0x002fe20000000000 */
[----:B--2---:R-:W-:Y:S02]  /*1660*/  IMAD.MOV.U32 R14, RZ, RZ, RZ ;  /* 0x000000ffff0e7224 */ /* 0x004fe400078e00ff */
[----:B------:R-:W-:Y:S01]  /*1670*/  FFMA R25, R25, R24, 1.1641532182693481445e-10 ;  /* 0x2f00000019197423 */ /* 0x000fe20000000018 */
[----:B------:R-:W-:Y:S01]  /*1680*/  IMAD.SHL.U32 R22, R3, 0x10, RZ ;  /* 0x0000001003167824 */ /* 0x000fe200078e00ff */
[----:B------:R-:W-:Y:S02]  /*1690*/  LOP3.LUT R20, R20, R19, RZ, 0x3c, !PT ;  /* 0x0000001314147212 */ /* 0x000fe400078e3cff */
[--C-:B------:R-:W-:Y:S01]  /*16a0*/  IADD3 R19, PT, PT, R2, 0x31c5ed, R21.reuse ;  /* 0x0031c5ed02137810 */ /* 0x100fe20007ffe015 */
[----:B------:R-:W-:Y:S01]  /*16b0*/  DADD R6, R6, R14 ;  /* 0x0000000006067229 */ /* 0x000fe2000000000e */
[----:B------:R-:W-:Y:S01]  /*16c0*/  LOP3.LUT R22, R18, R23, R22, 0x96, !PT ;  /* 0x0000001712167212 */ /* 0x000fe200078e9616 */
[----:B---3--:R-:W-:Y:S01]  /*16d0*/  DFMA R14, R12, R12, R16 ;  /* 0x0000000c0c0e722b */ /* 0x008fe20000000010 */
[----:B------:R-:W-:Y:S01]  /*16e0*/  SHF.R.U32.HI R18, RZ, 0x2, R21 ;  /* 0x00000002ff127819 */ /* 0x000fe20000011615 */
[----:B------:R-:W-:Y:S01]  /*16f0*/  IMAD.SHL.U32 R12, R20, 0x2, RZ ;  /* 0x00000002140c7824 */ /* 0x000fe200078e00ff */
[----:B------:R-:W-:Y:S01]  /*1700*/  I2FP.F32.U32 R13, R19 ;  /* 0x00000013000d7245 */ /* 0x000fe20000201000 */
[----:B------:R-:W1:Y:S01]  /*1710*/  F2F.F64.F32 R16, R25 ;  /* 0x0000001900107310 */ /* 0x000e620000201800 */
[----:B------:R-:W-:-:S02]  /*1720*/  LOP3.LUT R19, R22, R3, RZ, 0x3c, !PT ;  /* 0x0000000316137212 */ /* 0x000fc400078e3cff */
[----:B------:R-:W-:Y:S01]  /*1730*/  LOP3.LUT R21, R18, R21, RZ, 0x3c, !PT ;  /* 0x0000001512157212 */ /* 0x000fe200078e3cff */
[----:B------:R-:W-:Y:S01]  /*1740*/  DSETP.GTU.AND P1, PT, R14, 1, PT ;  /* 0x3ff000000e00742a */ /* 0x000fe20003f2c000 */
[----:B------:R-:W-:Y:S01]  /*1750*/  SHF.R.U32.HI R18, RZ, 0x2, R11 ;  /* 0x00000002ff127819 */ /* 0x000fe2000001160b */
[----:B------:R-:W-:Y:S02]  /*1760*/  IMAD.SHL.U32 R23, R19, 0x10, RZ ;  /* 0x0000001013177824 */ /* 0x000fe400078e00ff */
[----:B------:R-:W-:Y:S01]  /*1770*/  FFMA R13, R13, R24, 1.1641532182693481445e-10 ;  /* 0x2f0000000d0d7423 */ /* 0x000fe20000000018 */
[----:B------:R-:W-:Y:S02]  /*1780*/  IADD3 R8, PT, PT, R2, 0x425d3c, R19 ;  /* 0x00425d3c02087810 */ /* 0x000fe40007ffe013 */
[----:B------:R-:W-:Y:S01]  /*1790*/  LOP3.LUT R11, R18, R11, RZ, 0x3c, !PT ;  /* 0x0000000b120b7212 */ /* 0x000fe200078e3cff */
[----:B------:R-:W-:Y:S01]  /*17a0*/  IMAD.SHL.U32 R18, R21, 0x2, RZ ;  /* 0x0000000215127824 */ /* 0x000fe200078e00ff */
[----:B------:R-:W-:-:S02]  /*17b0*/  LOP3.LUT R20, R20, R12, R23, 0x96, !PT ;  /* 0x0000000c14147212 */ /* 0x000fc400078e9617 */
[----:B------:R-:W2:Y:S01]  /*17c0*/  F2F.F64.F32 R12, R13 ;  /* 0x0000000d000c7310 */ /* 0x000ea20000201800 */
[----:B-1----:R-:W-:Y:S01]  /*17d0*/  DMUL R22, R16, R16 ;  /* 0x0000001010167228 */ /* 0x002fe20000000000 */
[----:B------:R-:W-:Y:S01]  /*17e0*/  LOP3.LUT R15, R20, R19, RZ, 0x3c, !PT ;  /* 0x00000013140f7212 */ /* 0x000fe200078e3cff */
[----:B------:R-:W-:Y:S01]  /*17f0*/  IMAD.SHL.U32 R20, R11, 0x2, RZ ;  /* 0x000000020b147824 */ /* 0x000fe200078e00ff */
[----:B------:R-:W-:Y:S01]  /*1800*/  I2FP.F32.U32 R9, R8 ;  /* 0x0000000800097245 */ /* 0x000fe20000201000 */
[----:B------:R-:W-:Y:S01]  /*1810*/  IMAD.MOV.U32 R16, RZ, RZ, RZ ;  /* 0x000000ffff107224 */ /* 0x000fe200078e00ff */
[----:B------:R-:W-:Y:S01]  /*1820*/  IADD3 R8, PT, PT, R2, 0x3cd577, R3 ;  /* 0x003cd57702087810 */ /* 0x000fe20007ffe003 */
[----:B------:R-:W-:Y:S01]  /*1830*/  IMAD.SHL.U32 R14, R15, 0x10, RZ ;  /* 0x000000100f0e7824 */ /* 0x000fe200078e00ff */
[----:B------:R-:W-:Y:S01]  /*1840*/  FSEL R17, RZ, 1.875, P0 ;  /* 0x3ff00000ff117808 */ /* 0x000fe20000000000 */
[----:B------:R-:W-:Y:S01]  /*1850*/  FFMA R9, R9, R24, 1.1641532182693481445e-10 ;  /* 0x2f00000009097423 */ /* 0x000fe20000000018 */
[----:B------:R-:W-:-:S02]  /*1860*/  I2FP.F32.U32 R25, R8 ;  /* 0x0000000800197245 */ /* 0x000fc40000201000 */
[----:B------:R-:W-:Y:S02]  /*1870*/  LOP3.LUT R14, R21, R18, R14, 0x96, !PT ;  /* 0x00000012150e7212 */ /* 0x000fe400078e960e */
[----:B------:R-:W-:Y:S01]  /*1880*/  DADD R6, R6, R16 ;  /* 0x0000000006067229 */ /* 0x000fe20000000010 */
[----:B------:R-:W1:Y:S01]  /*1890*/  F2F.F64.F32 R8, R9 ;  /* 0x0000000900087310 */ /* 0x000e620000201800 */
[----:B------:R-:W-:Y:S01]  /*18a0*/  LOP3.LUT R21, R14, R15, RZ, 0x3c, !PT ;  /* 0x0000000f0e157212 */ /* 0x000fe200078e3cff */
[----:B--2---:R-:W-:Y:S01]  /*18b0*/  DFMA R12, R12, R12, R22 ;  /* 0x0000000c0c0c722b */ /* 0x004fe20000000016 */
[----:B------:R-:W-:Y:S01]  /*18c0*/  FFMA R14, R25, R24, 1.1641532182693481445e-10 ;  /* 0x2f000000190e7423 */ /* 0x000fe20000000018 */
[----:B------:R-:W-:Y:S02]  /*18d0*/  SHF.R.U32.HI R22, RZ, 0x2, R3 ;  /* 0x00000002ff167819 */ /* 0x000fe40000011603 */
[----:B------:R-:W-:Y:S01]  /*18e0*/  IMAD.SHL.U32 R18, R21, 0x10, RZ ;  /* 0x0000001015127824 */ /* 0x000fe200078e00ff */
[----:B------:R-:W-:Y:S01]  /*18f0*/  FSEL R23, RZ, 1.875, P1 ;  /* 0x3ff00000ff177808 */ /* 0x000fe20000800000 */
[----:B------:R2:W3:Y:S01]  /*1900*/  F2F.F64.F32 R16, R14 ;  /* 0x0000000e00107310 */ /* 0x0004e20000201800 */
[----:B------:R-:W-:Y:S01]  /*1910*/  LOP3.LUT R3, R22, R3, RZ, 0x3c, !PT ;  /* 0x0000000316037212 */ /* 0x000fe200078e3cff */
[----:B------:R-:W-:Y:S01]  /*1920*/  IMAD.MOV.U32 R22, RZ, RZ, RZ ;  /* 0x000000ffff167224 */ /* 0x000fe200078e00ff */
[----:B------:R-:W-:Y:S01]  /*1930*/  LOP3.LUT R18, R11, R20, R18, 0x96, !PT ;  /* 0x000000140b127212 */ /* 0x000fe200078e9612 */
[----:B------:R-:W-:-:S02]  /*1940*/  DSETP.GTU.AND P0, PT, R12, 1, PT ;  /* 0x3ff000000c00742a */ /* 0x000fc40003f0c000 */
[----:B------:R-:W-:Y:S01]  /*1950*/  IMAD.SHL.U32 R11, R3, 0x2, RZ ;  /* 0x00000002030b7824 */ /* 0x000fe200078e00ff */
[----:B------:R-:W-:Y:S01]  /*1960*/  LOP3.LUT R25, R18, R21, RZ, 0x3c, !PT ;  /* 0x0000001512197212 */ /* 0x000fe200078e3cff */
[----:B------:R-:W-:Y:S01]  /*1970*/  DADD R22, R6, R22 ;  /* 0x0000000006167229 */ /* 0x000fe20000000016 */
[----:B--2---:R-:W-:Y:S01]  /*1980*/  SHF.R.U32.HI R14, RZ, 0x2, R15 ;  /* 0x00000002ff0e7819 */ /* 0x004fe2000001160f */
[----:B-1----:R-:W-:Y:S01]  /*1990*/  DMUL R8, R8, R8 ;  /* 0x0000000808087228 */ /* 0x002fe20000000000 */
[----:B------:R-:W-:Y:S01]  /*19a0*/  SHF.R.U32.HI R6, RZ, 0x2, R19 ;  /* 0x00000002ff067819 */ /* 0x000fe20000011613 */
[----:B------:R-:W-:Y:S01]  /*19b0*/  IMAD.SHL.U32 R12, R25, 0x10, RZ ;  /* 0x00000010190c7824 */ /* 0x000fe200078e00ff */
[----:B------:R-:W-:Y:S02]  /*19c0*/  FSEL R7, RZ, 1.875, P0 ;  /* 0x3ff00000ff077808 */ /* 0x000fe40000000000 */
[----:B------:R-:W-:Y:S01]  /*19d0*/  LOP3.LUT R19, R6, R19, RZ, 0x3c, !PT ;  /* 0x0000001306137212 */ /* 0x000fe200078e3cff */
[----:B------:R-:W-:Y:S01]  /*19e0*/  IMAD.MOV.U32 R6, RZ, RZ, RZ ;  /* 0x000000ffff067224 */ /* 0x000fe200078e00ff */
[----:B------:R-:W-:Y:S01]  /*19f0*/  LOP3.LUT R12, R3, R11, R12, 0x96, !PT ;  /* 0x0000000b030c7212 */ /* 0x000fe200078e960c */
[----:B---3--:R-:W-:Y:S01]  /*1a00*/  DFMA R8, R16, R16, R8 ;  /* 0x000000101008722b */ /* 0x008fe20000000008 */
[----:B------:R-:W-:Y:S01]  /*1a10*/  LOP3.LUT R14, R14, R15, RZ, 0x3c, !PT ;  /* 0x0000000f0e0e7212 */ /* 0x000fe200078e3cff */
[----:B------:R-:W-:Y:S01]  /*1a20*/  IMAD.SHL.U32 R3, R19, 0x2, RZ ;  /* 0x0000000213037824 */ /* 0x000fe200078e00ff */
[----:B------:R-:W-:Y:S01]  /*1a30*/  LOP3.LUT R11, R12, R25, RZ, 0x3c, !PT ;  /* 0x000000190c0b7212 */ /* 0x000fe200078e3cff */
[----:B------:R-:W-:Y:S01]  /*1a40*/  DADD R12, R22, R6 ;  /* 0x00000000160c7229 */ /* 0x000fe20000000006 */
[----:B------:R-:W-:-:S02]  /*1a50*/  SHF.R.U32.HI R16, RZ, 0x2, R21 ;  /* 0x00000002ff107819 */ /* 0x000fc40000011615 */
[----:B------:R-:W-:Y:S01]  /*1a60*/  IADD3 R7, PT, PT, R2, 0x4d6cc6, R21 ;  /* 0x004d6cc602077810 */ /* 0x000fe20007ffe015 */
[----:B------:R-:W-:Y:S01]  /*1a70*/  IMAD.SHL.U32 R6, R11, 0x10, RZ ;  /* 0x000000100b067824 */ /* 0x000fe200078e00ff */
[----:B------:R-:W-:Y:S01]  /*1a80*/  DSETP.GTU.AND P0, PT, R8, 1, PT ;  /* 0x3ff000000800742a */ /* 0x000fe20003f0c000 */
[----:B------:R-:W-:Y:S01]  /*1a90*/  LOP3.LUT R21, R16, R21, RZ, 0x3c, !PT ;  /* 0x0000001510157212 */ /* 0x000fe200078e3cff */
[----:B------:R-:W-:Y:S01]  /*1aa0*/  IMAD.SHL.U32 R8, R14, 0x2, RZ ;  /* 0x000000020e087824 */ /* 0x000fe200078e00ff */
[----:B------:R-:W-:Y:S01]  /*1ab0*/  I2FP.F32.U32 R7, R7 ;  /* 0x0000000700077245 */ /* 0x000fe20000201000 */
[----:B------:R0:W-:Y:S01]  /*1ac0*/  STG.E.64 desc[UR4][R4.64], R10 ;  /* 0x0000000a04007986 */ /* 0x0001e2000c101b04 */
[----:B------:R-:W-:Y:S02]  /*1ad0*/  LOP3.LUT R6, R19, R3, R6, 0x96, !PT ;  /* 0x0000000313067212 */ /* 0x000fe400078e9606 */
[----:B------:R-:W-:Y:S01]  /*1ae0*/  FSEL R9, RZ, 1.875, P0 ;  /* 0x3ff00000ff097808 */ /* 0x000fe20000000000 */
[----:B------:R-:W-:Y:S01]  /*1af0*/  FFMA R18, R7, R24, 1.1641532182693481445e-10 ;  /* 0x2f00000007127423 */ /* 0x000fe20000000018 */
[----:B------:R-:W-:Y:S01]  /*1b00*/  LOP3.LUT R6, R6, R11, RZ, 0x3c, !PT ;  /* 0x0000000b06067212 */ /* 0x000fe200078e3cff */
[----:B------:R-:W1:Y:S01]  /*1b10*/  MUFU.RCP64H R3, 10 ;  /* 0x4024000000037908 */ /* 0x000e620000001800 */
[----:B------:R-:W-:-:S02]  /*1b20*/  IADD3 R15, PT, PT, R2, 0x47e501, R15 ;  /* 0x0047e501020f7810 */ /* 0x000fc40007ffe00f */
[----:B------:R-:W-:Y:S01]  /*1b30*/  SHF.R.U32.HI R20, RZ, 0x2, R25 ;  /* 0x00000002ff147819 */ /* 0x000fe20000011619 */
[----:B------:R-:W-:Y:S01]  /*1b40*/  IMAD.SHL.U32 R17, R6, 0x10, RZ ;  /* 0x0000001006117824 */ /* 0x000fe200078e00ff */
[----:B------:R-:W-:-:S03]  /*1b50*/  I2FP.F32.U32 R15, R15 ;  /* 0x0000000f000f7245 */ /* 0x000fc60000201000 */
[----:B------:R-:W2:Y:S01]  /*1b60*/  F2F.F64.F32 R18, R18 ;  /* 0x0000001200127310 */ /* 0x000ea20000201800 */
[----:B------:R-:W-:Y:S01]  /*1b70*/  LOP3.LUT R17, R14, R8, R17, 0x96, !PT ;  /* 0x000000080e117212 */ /* 0x000fe200078e9611 */
[----:B------:R-:W-:Y:S02]  /*1b80*/  IMAD.MOV.U32 R8, RZ, RZ, RZ ;  /* 0x000000ffff087224 */ /* 0x000fe400078e00ff */
[----:B------:R-:W-:Y:S01]  /*1b90*/  FFMA R15, R15, R24, 1.1641532182693481445e-10 ;  /* 0x2f0000000f0f7423 */ /* 0x000fe20000000018 */
[----:B------:R-:W-:-:S03]  /*1ba0*/  LOP3.LUT R7, R17, R6, RZ, 0x3c, !PT ;  /* 0x0000000611077212 */ /* 0x000fc600078e3cff */
[----:B------:R-:W-:Y:S02]  /*1bb0*/  DADD R12, R12, R8 ;  /* 0x000000000c0c7229 */ /* 0x000fe40000000008 */
[----:B------:R-:W3:Y:S01]  /*1bc0*/  F2F.F64.F32 R14, R15 ;  /* 0x0000000f000e7310 */ /* 0x000ee20000201800 */
[----:B------:R-:W-:Y:S01]  /*1bd0*/  IADD3 R8, PT, PT, R2, 0x52f48b, R25 ;  /* 0x0052f48b02087810 */ /* 0x000fe20007ffe019 */
[----:B------:R-:W-:Y:S01]  /*1be0*/  IMAD.SHL.U32 R9, R21, 0x2, RZ ;  /* 0x0000000215097824 */ /* 0x000fe200078e00ff */
[----:B------:R0:W-:Y:S01]  /*1bf0*/  STG.E.64 desc[UR4][R4.64+0x8], R6 ;  /* 0x0000080604007986 */ /* 0x0001e2000c101b04 */
[----:B------:R-:W-:Y:S01]  /*1c00*/  IMAD.SHL.U32 R16, R7, 0x10, RZ ;  /* 0x0000001007107824 */ /* 0x000fe200078e00ff */
[----:B------:R-:W-:Y:S01]  /*1c10*/  I2FP.F32.U32 R17, R8 ;  /* 0x0000000800117245 */ /* 0x000fe20000201000 */
[----:B--2---:R-:W-:-:S03]  /*1c20*/  DMUL R18, R18, R18 ;  /* 0x0000001212127228 */ /* 0x004fc60000000000 */
[----:B------:R-:W-:Y:S01]  /*1c30*/  LOP3.LUT R8, R21, R9, R16, 0x96, !PT ;  /* 0x0000000915087212 */ /* 0x000fe200078e9610 */
[----:B------:R-:W-:Y:S01]  /*1c40*/  FFMA R17, R17, R24, 1.1641532182693481445e-10 ;  /* 0x2f00000011117423 */ /* 0x000fe20000000018 */
[----:B------:R-:W-:Y:S02]  /*1c50*/  LOP3.LUT R9, R20, R25, RZ, 0x3c, !PT ;  /* 0x0000001914097212 */ /* 0x000fe400078e3cff */
[----:B------:R-:W-:Y:S02]  /*1c60*/  IADD3 R16, PT, PT, R2, 0x587c50, R11 ;  /* 0x00587c5002107810 */ /* 0x000fe40007ffe00b */
[----:B------:R-:W-:Y:S01]  /*1c70*/  LOP3.LUT R8, R8, R7, RZ, 0x3c, !PT ;  /* 0x0000000708087212 */ /* 0x000fe200078e3cff */
[----:B------:R-:W-:Y:S01]  /*1c80*/  IMAD.SHL.U32 R23, R9, 0x2, RZ ;  /* 0x0000000209177824 */ /* 0x000fe200078e00ff */
[----:B------:R-:W-:Y:S01]  /*1c90*/  I2FP.F32.U32 R21, R16 ;  /* 0x0000001000157245 */ /* 0x000fe20000201000 */
[----:B---3--:R-:W-:Y:S01]  /*1ca0*/  DFMA R18, R14, R14, R18 ;  /* 0x0000000e0e12722b */ /* 0x008fe20000000012 */
[----:B------:R-:W-:Y:S01]  /*1cb0*/  IADD3 R20, PT, PT, R2, 0x638bda, R7 ;  /* 0x00638bda02147810 */ /* 0x000fe20007ffe007 */
[----:B------:R-:W-:Y:S01]  /*1cc0*/  IMAD.SHL.U32 R22, R8, 0x10, RZ ;  /* 0x0000001008167824 */ /* 0x000fe200078e00ff */
[C---:B------:R-:W-:Y:S01]  /*1cd0*/  IADD3 R25, PT, PT, R2.reuse, 0x5e0415, R6 ;  /* 0x005e041502197810 */ /* 0x040fe20007ffe006 */
[----:B------:R-:W-:Y:S01]  /*1ce0*/  FFMA R21, R21, R24, 1.1641532182693481445e-10 ;  /* 0x2f00000015157423 */ /* 0x000fe20000000018 */
[----:B------:R-:W-:Y:S01]  /*1cf0*/  F2F.F64.F32 R16, R17 ;  /* 0x0000001100107310 */ /* 0x000fe20000201800 */
[----:B------:R-:W-:-:S02]  /*1d00*/  IADD3 R2, PT, PT, R2, 0x69139f, R8 ;  /* 0x0069139f02027810 */ /* 0x000fc40007ffe008 */
[----:B------:R-:W-:Y:S01]  /*1d10*/  LOP3.LUT R9, R9, R23, R22, 0x96, !PT ;  /* 0x0000001709097212 */ /* 0x000fe200078e9616 */
[----:B------:R-:W-:Y:S01]  /*1d20*/  DSETP.GTU.AND P0, PT, R18, 1, PT ;  /* 0x3ff000001200742a */ /* 0x000fe20003f0c000 */
[----:B------:R-:W-:Y:S02]  /*1d30*/  I2FP.F32.U32 R23, R20 ;  /* 0x0000001400177245 */ /* 0x000fe40000201000 */
[----:B------:R-:W-:Y:S01]  /*1d40*/  LOP3.LUT R9, R9, R8, RZ, 0x3c, !PT ;  /* 0x0000000809097212 */ /* 0x000fe200078e3cff */
[----:B------:R-:W2:Y:S01]  /*1d50*/  F2F.F64.F32 R20, R21 ;  /* 0x0000001500147310 */ /* 0x000ea20000201800 */
[----:B------:R-:W-:Y:S01]  /*1d60*/  I2FP.F32.U32 R25, R25 ;  /* 0x0000001900197245 */ /* 0x000fe20000201000 */
[-C--:B------:R-:W-:Y:S02]  /*1d70*/  FFMA R23, R23, R24.reuse, 1.1641532182693481445e-10 ;  /* 0x2f00000017177423 */ /* 0x080fe40000000018 */
[----:B------:R-:W-:Y:S01]  /*1d80*/  IMAD.IADD R15, R10, 0x1, R9 ;  /* 0x000000010a0f7824 */ /* 0x000fe200078e0209 */
[----:B------:R0:W-:Y:S01]  /*1d90*/  STG.E.64 desc[UR4][R4.64+0x10], R8 ;  /* 0x0000100804007986 */ /* 0x0001e2000c101b04 */
[----:B------:R-:W-:-:S02]  /*1da0*/  FFMA R14, R25, R24, 1.1641532182693481445e-10 ;  /* 0x2f000000190e7423 */ /* 0x000fc40000000018 */
[----:B------:R-:W3:Y:S01]  /*1db0*/  F2F.F64.F32 R22, R23 ;  /* 0x0000001700167310 */ /* 0x000ee20000201800 */
[----:B------:R-:W-:-:S05]  /*1dc0*/  I2FP.F32.U32 R25, R15 ;  /* 0x0000000f00197245 */ /* 0x000fca0000201000 */
[----:B------:R-:W-:Y:S01]  /*1dd0*/  FFMA R18, R25, R24, 1.1641532182693481445e-10 ;  /* 0x2f00000019127423 */ /* 0x000fe20000000018 */
[----:B------:R-:W-:Y:S01]  /*1de0*/  I2FP.F32.U32 R25, R2 ;  /* 0x0000000200197245 */ /* 0x000fe20000201000 */
[----:B--2---:R-:W-:Y:S01]  /*1df0*/  DMUL R20, R20, R20 ;  /* 0x0000001414147228 */ /* 0x004fe20000000000 */
[----:B------:R-:W2:Y:S01]  /*1e00*/  F2F.F64.F32 R14, R14 ;  /* 0x0000000e000e7310 */ /* 0x000ea20000201800 */
[----:B------:R-:W-:Y:S02]  /*1e10*/  IMAD.MOV.U32 R2, RZ, RZ, 0x1 ;  /* 0x00000001ff027424 */ /* 0x000fe400078e00ff */
[----:B------:R-:W-:Y:S01]  /*1e20*/  FFMA R24, R25, R24, 1.1641532182693481445e-10 ;  /* 0x2f00000019187423 */ /* 0x000fe20000000018 */
[----:B------:R-:W-:Y:S01]  /*1e30*/  FSEL R25, RZ, 1.875, P0 ;  /* 0x3ff00000ff197808 */ /* 0x000fe20000000000 */
[----:B---3--:R-:W-:-:S03]  /*1e40*/  DMUL R22, R22, R22 ;  /* 0x0000001616167228 */ /* 0x008fc60000000000 */
[----:B------:R-:W3:Y:S01]  /*1e50*/  F2F.F64.F32 R18, R18 ;  /* 0x0000001200127310 */ /* 0x000ee20000201800 */
[----:B------:R-:W-:-:S04]  /*1e60*/  DFMA R20, R16, R16, R20 ;  /* 0x000000101014722b */ /* 0x000fc80000000014 */
[----:B--2---:R-:W-:-:S03]  /*1e70*/  DFMA R22, R14, R14, R22 ;  /* 0x0000000e0e16722b */ /* 0x004fc60000000016 */
[----:B------:R2:W4:Y:S01]  /*1e80*/  F2F.F64.F32 R16, R24 ;  /* 0x0000001800107310 */ /* 0x0005220000201800 */
[----:B------:R-:W-:Y:S01]  /*1e90*/  DSETP.GTU.AND P0, PT, R20, 1, PT ;  /* 0x3ff000001400742a */ /* 0x000fe20003f0c000 */
[----:B------:R-:W-:Y:S01]  /*1ea0*/  IMAD.MOV.U32 R20, RZ, RZ, RZ ;  /* 0x000000ffff147224 */ /* 0x000fe200078e00ff */
[----:B---3--:R-:W-:Y:S01]  /*1eb0*/  DMUL R18, R18, R18 ;  /* 0x0000001212127228 */ /* 0x008fe20000000000 */
[----:B--2---:R-:W-:-:S03]  /*1ec0*/  IMAD.MOV.U32 R24, RZ, RZ, RZ ;  /* 0x000000ffff187224 */ /* 0x004fc600078e00ff */
[----:B------:R-:W-:Y:S01]  /*1ed0*/  FSEL R21, RZ, 1.875, P0 ;  /* 0x3ff00000ff157808 */ /* 0x000fe20000000000 */
[----:B------:R-:W-:Y:S02]  /*1ee0*/  DSETP.GTU.AND P1, PT, R22, 1, PT ;  /* 0x3ff000001600742a */ /* 0x000fe40003f2c000 */
[----:B------:R-:W-:Y:S01]  /*1ef0*/  DADD R26, R12, R24 ;  /* 0x000000000c1a7229 */ /* 0x000fe20000000018 */
[----:B------:R-:W-:Y:S01]  /*1f00*/  IMAD.MOV.U32 R12, RZ, RZ, 0x0 ;  /* 0x00000000ff0c7424 */ /* 0x000fe200078e00ff */
[----:B----4-:R-:W-:Y:S01]  /*1f10*/  DFMA R18, R16, R16, R18 ;  /* 0x000000101012722b */ /* 0x010fe20000000012 */
[----:B------:R-:W-:Y:S01]  /*1f20*/  IMAD.MOV.U32 R13, RZ, RZ, 0x40240000 ;  /* 0x40240000ff0d7424 */ /* 0x000fe200078e00ff */
[----:B------:R-:W-:Y:S01]  /*1f30*/  FSEL R17, RZ, 1.875, P1 ;  /* 0x3ff00000ff117808 */ /* 0x000fe20000800000 */
[----:B------:R-:W-:-:S03]  /*1f40*/  IMAD.MOV.U32 R16, RZ, RZ, RZ ;  /* 0x000000ffff107224 */ /* 0x000fc600078e00ff */
[----:B------:R-:W-:Y:S02]  /*1f50*/  DADD R26, R26, R20 ;  /* 0x000000001a1a7229 */ /* 0x000fe40000000014 */
[----:B-1----:R-:W-:Y:S02]  /*1f60*/  DFMA R14, R2, -R12, 1 ;  /* 0x3ff00000020e742b */ /* 0x002fe4000000080c */
[----:B------:R-:W-:-:S04]  /*1f70*/  DSETP.GTU.AND P0, PT, R18, 1, PT ;  /* 0x3ff000001200742a */ /* 0x000fc80003f0c000 */
[----:B------:R-:W-:Y:S02]  /*1f80*/  DADD R26, R26, R16 ;  /* 0x000000001a1a7229 */ /* 0x000fe40000000010 */
[----:B------:R-:W-:Y:S01]  /*1f90*/  DFMA R14, R14, R14, R14 ;  /* 0x0000000e0e0e722b */ /* 0x000fe2000000000e */
[----:B------:R-:W-:-:S07]  /*1fa0*/  FSEL R17, RZ, 1.875, P0 ;  /* 0x3ff00000ff117808 */ /* 0x000fce0000000000 */
[----:B------:R-:W-:-:S08]  /*1fb0*/  DFMA R14, R2, R14, R2 ;  /* 0x0000000e020e722b */ /* 0x000fd00000000002 */
[----:B------:R-:W-:Y:S02]  /*1fc0*/  DFMA R2, R14, -R12, 1 ;  /* 0x3ff000000e02742b */ /* 0x000fe4000000080c */
[----:B------:R-:W-:-:S06]  /*1fd0*/  DADD R12, R26, R16 ;  /* 0x000000001a0c7229 */ /* 0x000fcc0000000010 */
[----:B------:R-:W-:Y:S02]  /*1fe0*/  DFMA R2, R14, R2, R14 ;  /* 0x000000020e02722b */ /* 0x000fe4000000000e */
[----:B------:R-:W-:-:S08]  /*1ff0*/  DMUL R12, R12, 4 ;  /* 0x401000000c0c7828 */ /* 0x000fd00000000000 */
[----:B------:R-:W-:Y:S02]  /*2000*/  DMUL R14, R12, R2 ;  /* 0x000000020c0e7228 */ /* 0x000fe40000000000 */
[----:B------:R-:W-:-:S06]  /*2010*/  FSETP.GEU.AND P1, PT, |R13|, 6.5827683646048100446e-37, PT ;  /* 0x036000000d00780b */ /* 0x000fcc0003f2e200 */
[----:B------:R-:W-:-:S08]  /*2020*/  DFMA R16, R14, -10, R12 ;  /* 0xc02400000e10782b */ /* 0x000fd0000000000c */
[----:B------:R-:W-:-:S10]  /*2030*/  DFMA R2, R2, R16, R14 ;  /* 0x000000100202722b */ /* 0x000fd4000000000e */
[----:B------:R-:W-:-:S05]  /*2040*/  FFMA R14, RZ, 2.5625, R3 ;  /* 0x40240000ff0e7823 */ /* 0x000fca0000000003 */
[----:B------:R-:W-:-:S13]  /*2050*/  FSETP.GT.AND P0, PT, |R14|, 1.469367938527859385e-39, PT ;  /* 0x001000000e00780b */ /* 0x000fda0003f04200 */
[----:B0-----:R-:W-:Y:S05]  /*2060*/  @P0 BRA P1, `(.L_x_9) ;  /* 0x0000000000080947 */ /* 0x001fea0000800000 */
[----:B------:R-:W-:-:S07]  /*2070*/  MOV R6, 0x2090 ;  /* 0x0000209000067802 */ /* 0x000fce0000000f00 */
[----:B------:R-:W-:Y:S05]  /*2080*/  CALL.REL.NOINC `($__internal_0_$__cuda_sm20_div_rn_f64_full) ;  /* 0x00000000001c7944 */ /* 0x000fea0003c00000 */
.L_x_9:
[----:B------:R-:W-:Y:S05]  /*2090*/  BSYNC.RECONVERGENT B0 ;  /* 0x0000000000007941 */ /* 0x000fea0003800200 */
.L_x_8:
[----:B------:R-:W0:Y:S01]  /*20a0*/  LDCU.64 UR6, c[0x0][0x380] ;  /* 0x00007000ff0677ac */ /* 0x000e220008000a00 */
[----:B------:R-:W-:Y:S02]  /*20b0*/  SHF.R.S32.HI R5, RZ, 0x1f, R0 ;  /* 0x0000001fff057819 */ /* 0x000fe40000011400 */
[----:B0-----:R-:W-:-:S04]  /*20c0*/  LEA R4, P0, R0, UR6, 0x3 ;  /* 0x0000000600047c11 */ /* 0x001fc8000f8018ff */
[----:B------:R-:W-:-:S05]  /*20d0*/  LEA.HI.X R5, R0, UR7, R5, 0x3, P0 ;  /* 0x0000000700057c11 */ /* 0x000fca00080f1c05 */
[----:B------:R-:W-:Y:S01]  /*20e0*/  STG.E.64 desc[UR4][R4.64], R2 ;  /* 0x0000000204007986 */ /* 0x000fe2000c101b04 */
[----:B------:R-:W-:Y:S05]  /*20f0*/  EXIT ;  /* 0x000000000000794d */ /* 0x000fea0003800000 */
        .weak           $__internal_0_$__cuda_sm20_div_rn_f64_full
        .type           $__internal_0_$__cuda_sm20_div_rn_f64_full,@function
        .size           $__internal_0_$__cuda_sm20_div_rn_f64_full,(.L_x_15 - $__internal_0_$__cuda_sm20_div_rn_f64_full)
$__internal_0_$__cuda_sm20_div_rn_f64_full:
[----:B------:R-:W-:Y:S01]  /*2100*/  IMAD.MOV.U32 R3, RZ, RZ, 0x3ff40000 ;  /* 0x3ff40000ff037424 */ /* 0x000fe200078e00ff */
[----:B------:R-:W-:Y:S01]  /*2110*/  BSSY.RECONVERGENT B1, `(.L_x_10) ;  /* 0x000004c000017945 */ /* 0x000fe20003800200 */
[----:B------:R-:W-:Y:S02]  /*2120*/  IMAD.MOV.U32 R2, RZ, RZ, 0x0 ;  /* 0x00000000ff027424 */ /* 0x000fe400078e00ff */
[----:B------:R-:W0:Y:S01]  /*2130*/  MUFU.RCP64H R9, R3 ;  /* 0x0000000300097308 */ /* 0x000e220000001800 */
[----:B------:R-:W-:Y:S02]  /*2140*/  IMAD.MOV.U32 R8, RZ, RZ, 0x1 ;  /* 0x00000001ff087424 */ /* 0x000fe400078e00ff */
[----:B------:R-:W-:Y:S02]  /*2150*/  IMAD.MOV.U32 R5, RZ, RZ, R13 ;  /* 0x000000ffff057224 */ /* 0x000fe400078e000d */
[----:B------:R-:W-:Y:S02]  /*2160*/  IMAD.MOV.U32 R13, RZ, RZ, 0x1ca00000 ;  /* 0x1ca00000ff0d7424 */ /* 0x000fe400078e00ff */
[----:B------:R-:W-:Y:S01]  /*2170*/  IMAD.MOV.U32 R4, RZ, RZ, R12 ;  /* 0x000000ffff047224 */ /* 0x000fe200078e000c */
[C---:B------:R-:W-:Y:S01]  /*2180*/  FSETP.GEU.AND P1, PT, |R5|.reuse, 1.469367938527859385e-39, PT ;  /* 0x001000000500780b */ /* 0x040fe20003f2e200 */
[----:B------:R-:W-:Y:S01]  /*2190*/  IMAD.MOV.U32 R19, RZ, RZ, 0x40200000 ;  /* 0x40200000ff137424 */ /* 0x000fe200078e00ff */
[----:B------:R-:W-:-:S03]  /*21a0*/  LOP3.LUT R7, R5, 0x7ff00000, RZ, 0xc0, !PT ;  /* 0x7ff0000005077812 */ /* 0x000fc600078ec0ff */
[----:B------:R-:W-:Y:S01]  /*21b0*/  VIADD R20, R19, 0xffffffff ;  /* 0xffffffff13147836 */ /* 0x000fe20000000000 */
[----:B------:R-:W-:Y:S01]  /*21c0*/  ISETP.GE.U32.AND P0, PT, R7, 0x40200000, PT ;  /* 0x402000000700780c */ /* 0x000fe20003f06070 */
[----:B------:R-:W-:Y:S01]  /*21d0*/  IMAD.MOV.U32 R18, RZ, RZ, R7 ;  /* 0x000000ffff127224 */ /* 0x000fe200078e0007 */
[----:B0-----:R-:W-:Y:S02]  /*21e0*/  DFMA R10, R8, -R2, 1 ;  /* 0x3ff00000080a742b */ /* 0x001fe40000000802 */
[----:B------:R-:W-:-:S06]  /*21f0*/  SEL R13, R13, 0x63400000, !P0 ;  /* 0x634000000d0d7807 */ /* 0x000fcc0004000000 */
[----:B------:R-:W-:-:S08]  /*2200*/  DFMA R10, R10, R10, R10 ;  /* 0x0000000a0a0a722b */ /* 0x000fd0000000000a */
[----:B------:R-:W-:Y:S01]  /*2210*/  DFMA R14, R8, R10, R8 ;  /* 0x0000000a080e722b */ /* 0x000fe20000000008 */
[C-C-:B------:R-:W-:Y:S01]  /*2220*/  @!P1 LOP3.LUT R10, R13.reuse, 0x80000000, R5.reuse, 0xf8, !PT ;  /* 0x800000000d0a9812 */ /* 0x140fe200078ef805 */
[----:B------:R-:W-:Y:S01]  /*2230*/  IMAD.MOV.U32 R8, RZ, RZ, R4 ;  /* 0x000000ffff087224 */ /* 0x000fe200078e0004 */
[----:B------:R-:W-:Y:S02]  /*2240*/  LOP3.LUT R9, R13, 0x800fffff, R5, 0xf8, !PT ;  /* 0x800fffff0d097812 */ /* 0x000fe400078ef805 */
[----:B------:R-:W-:Y:S01]  /*2250*/  @!P1 LOP3.LUT R11, R10, 0x100000, RZ, 0xfc, !PT ;  /* 0x001000000a0b9812 */ /* 0x000fe200078efcff */
[----:B------:R-:W-:Y:S02]  /*2260*/  @!P1 IMAD.MOV.U32 R10, RZ, RZ, RZ ;  /* 0x000000ffff0a9224 */ /* 0x000fe400078e00ff */
[----:B------:R-:W-:-:S04]  /*2270*/  DFMA R16, R14, -R2, 1 ;  /* 0x3ff000000e10742b */ /* 0x000fc80000000802 */
[----:B------:R-:W-:-:S04]  /*2280*/  @!P1 DFMA R8, R8, 2, -R10 ;  /* 0x400000000808982b */ /* 0x000fc8000000080a */
[----:B------:R-:W-:-:S06]  /*2290*/  DFMA R16, R14, R16, R14 ;  /* 0x000000100e10722b */ /* 0x000fcc000000000e */
[----:B------:R-:W-:Y:S02]  /*22a0*/  @!P1 LOP3.LUT R18, R9, 0x7ff00000, RZ, 0xc0, !PT ;  /* 0x7ff0000009129812 */ /* 0x000fe400078ec0ff */
[----:B------:R-:W-:-:S03]  /*22b0*/  DMUL R10, R16, R8 ;  /* 0x00000008100a7228 */ /* 0x000fc60000000000 */
[----:B------:R-:W-:-:S05]  /*22c0*/  VIADD R12, R18, 0xffffffff ;  /* 0xffffffff120c7836 */ /* 0x000fca0000000000 */
[----:B------:R-:W-:Y:S01]  /*22d0*/  DFMA R14, R10, -R2, R8 ;  /* 0x800000020a0e722b */ /* 0x000fe20000000008 */
[----:B------:R-:W-:-:S04]  /*22e0*/  ISETP.GT.U32.AND P0, PT, R12, 0x7feffffe, PT ;  /* 0x7feffffe0c00780c */ /* 0x000fc80003f04070 */
[----:B------:R-:W-:-:S03]  /*22f0*/  ISETP.GT.U32.OR P0, PT, R20, 0x7feffffe, P0 ;  /* 0x7feffffe1400780c */ /* 0x000fc60000704470 */
[----:B------:R-:W-:-:S10]  /*2300*/  DFMA R10, R16, R14, R10 ;  /* 0x0000000e100a722b */ /* 0x000fd4000000000a */
[----:B------:R-:W-:Y:S05]  /*2310*/  @P0 BRA `(.L_x_11) ;  /* 0x0000000000680947 */ /* 0x000fea0003800000 */
[----:B------:R-:W-:-:S05]  /*2320*/  IMAD.MOV.U32 R4, RZ, RZ, 0x40200000 ;  /* 0x40200000ff047424 */ /* 0x000fca00078e00ff */
[----:B------:R-:W-:-:S04]  /*2330*/  VIADDMNMX R7, R7, -R4, 0xb9600000, !PT ;  /* 0xb960000007077446 */ /* 0x000fc80007800904 */
[----:B------:R-:W-:-:S05]  /*2340*/  VIMNMX R4, PT, PT, R7, 0x46a00000, PT ;  /* 0x46a0000007047848 */ /* 0x000fca0003fe0100 */
[----:B------:R-:W-:Y:S02]  /*2350*/  IMAD.IADD R14, R4, 0x1, -R13 ;  /* 0x00000001040e7824 */ /* 0x000fe400078e0a0d */
[----:B------:R-:W-:Y:S02]  /*2360*/  IMAD.MOV.U32 R4, RZ, RZ, RZ ;  /* 0x000000ffff047224 */ /* 0x000fe400078e00ff */
[----:B------:R-:W-:-:S06]  /*2370*/  VIADD R5, R14, 0x7fe00000 ;  /* 0x7fe000000e057836 */ /* 0x000fcc0000000000 */
[----:B------:R-:W-:-:S10]  /*2380*/  DMUL R12, R10, R4 ;  /* 0x000000040a0c7228 */ /* 0x000fd40000000000 */
[----:B------:R-:W-:-:S13]  /*2390*/  FSETP.GTU.AND P0, PT, |R13|, 1.469367938527859385e-39, PT ;  /* 0x001000000d00780b */ /* 0x000fda0003f0c200 */
[----:B------:R-:W-:Y:S05]  /*23a0*/  @P0 BRA `(.L_x_12) ;  /* 0x0000000000880947 */ /* 0x000fea0003800000 */
[----:B------:R-:W-:Y:S01]  /*23b0*/  DFMA R2, R10, -R2, R8 ;  /* 0x800000020a02722b */ /* 0x000fe20000000008 */
[----:B------:R-:W-:-:S09]  /*23c0*/  IMAD.MOV.U32 R4, RZ, RZ, RZ ;  /* 0x000000ffff047224 */ /* 0x000fd200078e00ff */
[C---:B------:R-:W-:Y:S02]  /*23d0*/  FSETP.NEU.AND P0, PT, R3.reuse, RZ, PT ;  /* 0x000000ff0300720b */ /* 0x040fe40003f0d000 */
[----:B------:R-:W-:-:S04]  /*23e0*/  LOP3.LUT R2, R3, 0x40240000, RZ, 0x3c, !PT ;  /* 0x4024000003027812 */ /* 0x000fc800078e3cff */
[----:B------:R-:W-:-:S04]  /*23f0*/  LOP3.LUT R7, R2, 0x80000000, RZ, 0xc0, !PT ;  /* 0x8000000002077812 */ /* 0x000fc800078ec0ff */
[----:B------:R-:W-:-:S03]  /*2400*/  LOP3.LUT R5, R7, R5, RZ, 0xfc, !PT ;  /* 0x0000000507057212 */ /* 0x000fc600078efcff */
[----:B------:R-:W-:Y:S05]  /*2410*/  @!P0 BRA `(.L_x_12) ;  /* 0x00000000006c8947 */ /* 0x000fea0003800000 */
[----:B------:R-:W-:Y:S01]  /*2420*/  IMAD.MOV R3, RZ, RZ, -R14 ;  /* 0x000000ffff037224 */ /* 0x000fe200078e0a0e */
[----:B------:R-:W-:Y:S01]  /*2430*/  DMUL.RP R4, R10, R4 ;  /* 0x000000040a047228 */ /* 0x000fe20000008000 */
[----:B------:R-:W-:-:S06]  /*2440*/  IMAD.MOV.U32 R2, RZ, RZ, RZ ;  /* 0x000000ffff027224 */ /* 0x000fcc00078e00ff */
[----:B------:R-:W-:-:S03]  /*2450*/  DFMA R2, R12, -R2, R10 ;  /* 0x800000020c02722b */ /* 0x000fc6000000000a */
[----:B------:R-:W-:-:S03]  /*2460*/  LOP3.LUT R7, R5, R7, RZ, 0x3c, !PT ;  /* 0x0000000705077212 */ /* 0x000fc600078e3cff */
[----:B------:R-:W-:-:S04]  /*2470*/  IADD3 R2, PT, PT, -R14, -0x43300000, RZ ;  /* 0xbcd000000e027810 */ /* 0x000fc80007ffe1ff */
[----:B------:R-:W-:-:S04]  /*2480*/  FSETP.NEU.AND P0, PT, |R3|, R2, PT ;  /* 0x000000020300720b */ /* 0x000fc80003f0d200 */
[----:B------:R-:W-:Y:S02]  /*2490*/  FSEL R12, R4, R12, !P0 ;  /* 0x0000000c040c7208 */ /* 0x000fe40004000000 */
[----:B------:R-:W-:Y:S01]  /*24a0*/  FSEL R13, R7, R13, !P0 ;  /* 0x0000000d070d7208 */ /* 0x000fe20004000000 */
[----:B------:R-:W-:Y:S06]  /*24b0*/  BRA `(.L_x_12) ;  /* 0x0000000000447947 */ /* 0x000fec0003800000 */
.L_x_11:
[----:B------:R-:W-:-:S14]  /*24c0*/  DSETP.NAN.AND P0, PT, R4, R4, PT ;  /* 0x000000040400722a */ /* 0x000fdc0003f08000 */
[----:B------:R-:W-:Y:S05]  /*24d0*/  @P0 BRA `(.L_x_13) ;  /* 0x0000000000340947 */ /* 0x000fea0003800000 */
[----:B------:R-:W-:Y:S01]  /*24e0*/  ISETP.NE.AND P0, PT, R18, R19, PT ;  /* 0x000000131200720c */ /* 0x000fe20003f05270 */
[----:B------:R-:W-:Y:S02]  /*24f0*/  IMAD.MOV.U32 R12, RZ, RZ, 0x0 ;  /* 0x00000000ff0c7424 */ /* 0x000fe400078e00ff */
[----:B------:R-:W-:-:S10]  /*2500*/  IMAD.MOV.U32 R13, RZ, RZ, -0x80000 ;  /* 0xfff80000ff0d7424 */ /* 0x000fd400078e00ff */
[----:B------:R-:W-:Y:S05]  /*2510*/  @!P0 BRA `(.L_x_12) ;  /* 0x00000000002c8947 */ /* 0x000fea0003800000 */
[----:B------:R-:W-:Y:S02]  /*2520*/  ISETP.NE.AND P0, PT, R18, 0x7ff00000, PT ;  /* 0x7ff000001200780c */ /* 0x000fe40003f05270 */
[----:B------:R-:W-:Y:S02]  /*2530*/  LOP3.LUT R4, R5, 0x40240000, RZ, 0x3c, !PT ;  /* 0x4024000005047812 */ /* 0x000fe400078e3cff */
[----:B------:R-:W-:Y:S02]  /*2540*/  ISETP.EQ.OR P0, PT, R19, RZ, !P0 ;  /* 0x000000ff1300720c */ /* 0x000fe40004702670 */
[----:B------:R-:W-:-:S11]  /*2550*/  LOP3.LUT R13, R4, 0x80000000, RZ, 0xc0, !PT ;  /* 0x80000000040d7812 */ /* 0x000fd600078ec0ff */
[----:B------:R-:W-:Y:S01]  /*2560*/  @P0 LOP3.LUT R2, R13, 0x7ff00000, RZ, 0xfc, !PT ;  /* 0x7ff000000d020812 */ /* 0x000fe200078efcff */
[----:B------:R-:W-:Y:S02]  /*2570*/  @!P0 IMAD.MOV.U32 R12, RZ, RZ, RZ ;  /* 0x000000ffff0c8224 */ /* 0x000fe400078e00ff */
[----:B------:R-:W-:Y:S02]  /*2580*/  @P0 IMAD.MOV.U32 R12, RZ, RZ, RZ ;  /* 0x000000ffff0c0224 */ /* 0x000fe400078e00ff */
[----:B------:R-:W-:Y:S01]  /*2590*/  @P0 IMAD.MOV.U32 R13, RZ, RZ, R2 ;  /* 0x000000ffff0d0224 */ /* 0x000fe200078e0002 */
[----:B------:R-:W-:Y:S06]  /*25a0*/  BRA `(.L_x_12) ;  /* 0x0000000000087947 */ /* 0x000fec0003800000 */
.L_x_13:
[----:B------:R-:W-:Y:S01]  /*25b0*/  LOP3.LUT R13, R5, 0x80000, RZ, 0xfc, !PT ;  /* 0x00080000050d7812 */ /* 0x000fe200078efcff */
[----:B------:R-:W-:-:S07]  /*25c0*/  IMAD.MOV.U32 R12, RZ, RZ, R4 ;  /* 0x000000ffff0c7224 */ /* 0x000fce00078e0004 */
.L_x_12:
[----:B------:R-:W-:Y:S05]  /*25d0*/  BSYNC.RECONVERGENT B1 ;  /* 0x0000000000017941 */ /* 0x000fea0003800200 */
.L_x_10:
[----:B------:R-:W-:Y:S02]  /*25e0*/  IMAD.MOV.U32 R7, RZ, RZ, 0x0 ;  /* 0x00000000ff077424 */ /* 0x000fe400078e00ff */
[----:B------:R-:W-:Y:S02]  /*25f0*/  IMAD.MOV.U32 R2, RZ, RZ, R12 ;  /* 0x000000ffff027224 */ /* 0x000fe400078e000c */
[----:B------:R-:W-:Y:S01]  /*2600*/  IMAD.MOV.U32 R3, RZ, RZ, R13 ;  /* 0x000000ffff037224 */ /* 0x000fe200078e000d */
[----:B------:R-:W-:Y:S06]  /*2610*/  RET.REL.NODEC R6 `(_Z13cuda_inCirclePdP17curandStateXORWOW) ;  /* 0xffffffd806787950 */ /* 0x000fec0003c3ffff */
.L_x_14:
[----:B------:R-:W-:-:S00]  /*2620*/  BRA `(.L_x_14) ;  /* 0xfffffffc00fc7947 */ /* 0x000fc0000383ffff */
[----:B------:R-:W-:-:S00]  /*2630*/  NOP ;  /* 0x0000000000007918 */ /* 0x000fc00000000000 */
        /* <DEDUP_REMOVED lines=12> */
.L_x_15:


//--------------------- .nv.global.init           --------------------------
	.section	.nv.global.init,"aw",@progbits
	.align	4
.nv.global.init:
	.type		mrg32k3aM1SubSeq,@object
	.size		mrg32k3aM1SubSeq,(mrg32k3aM2SubSeq - mrg32k3aM1SubSeq)
mrg32k3aM1SubSeq:
        /*0000*/ 	.byte	0x0b, 0xcc, 0xee, 0x04, 0x73, 0x29, 0x8b, 0x6f, 0xf6, 0x53, 0x03, 0xf6, 0x23, 0xf6, 0xea, 0xda
        /* <DEDUP_REMOVED lines=125> */
	.type		mrg32k3aM2SubSeq,@object
	.size		mrg32k3aM2SubSeq,(mrg32k3aM1 - mrg32k3aM2SubSeq)
mrg32k3aM2SubSeq:
        /* <DEDUP_REMOVED lines=126> */
	.type		mrg32k3aM1,@object
	.size		mrg32k3aM1,(mrg32k3aM1Seq - mrg32k3aM1)
mrg32k3aM1:
        /* <DEDUP_REMOVED lines=144> */
	.type		mrg32k3aM1Seq,@object
	.size		mrg32k3aM1Seq,(mrg32k3aM2 - mrg32k3aM1Seq)
mrg32k3aM1Seq:
        /* <DEDUP_REMOVED lines=144> */
	.type		mrg32k3aM2,@object
	.size		mrg32k3aM2,(mrg32k3aM2Seq - mrg32k3aM2)
mrg32k3aM2:
        /* <DEDUP_REMOVED lines=144> */
	.type		mrg32k3aM2Seq,@object
	.size		mrg32k3aM2Seq,(precalc_xorwow_matrix - mrg32k3aM2Seq)
mrg32k3aM2Seq:
        /* <DEDUP_REMOVED lines=144> */
	.type		precalc_xorwow_matrix,@object
	.size		precalc_xorwow_matrix,(precalc_xorwow_offset_matrix - precalc_xorwow_matrix)
precalc_xorwow_matrix:
        /* <DEDUP_REMOVED lines=6400> */
	.type		precalc_xorwow_offset_matrix,@object
	.size		precalc_xorwow_offset_matrix,(.L_1 - precalc_xorwow_offset_matrix)
precalc_xorwow_offset_matrix:
        /* <DEDUP_REMOVED lines=6400> */
.L_1:


//--------------------- .nv.shared.reserved.0     --------------------------
	.section	.nv.shared.reserved.0,"aw",@nobits
	.weak		__nv_reservedSMEM_offset_0_alias
	.size		__nv_reservedSMEM_offset_0_alias, 0, 64
	.other		__nv_reservedSMEM_offset_0_alias,@"STO_CUDA_RESERVED_SHARED STV_DEFAULT"
__nv_reservedSMEM_offset_0_alias:
	.zero		0
	.zero		64


//--------------------- .nv.constant0._Z13cuda_inCirclePdP17curandStateXORWOW --------------------------
	.section	.nv.constant0._Z13cuda_inCirclePdP17curandStateXORWOW,"a",@progbits
	.sectionflags	@""
	.align	4
.nv.constant0._Z13cuda_inCirclePdP17curandStateXORWOW:
	.zero		912


//--------------------- SYMBOLS --------------------------

	.type		.nv.reservedSmem.offset0,@object
	.size		.nv.reservedSmem.offset0,0x4
